	.target	sm_100a

	.elftype	@"ET_EXEC"


//--------------------- .note.nv.tkinfo           --------------------------
	.section	.note.nv.tkinfo,"",@"SHT_NOTE"
	.sectionflags	@"SHF_NOTE_NV_TKINFO"
	.tkinfo
        /*0018*/ 	.word	0x00000002
        /*0030*/ 	.string	""
        /*0030*/ 	.string	"ptxas"
        /*0030*/ 	.string	"Cuda compilation tools, release 13.0, V13.0.88"
        /*0030*/ 	.string	"Build cuda_13.0.r13.0/compiler.36424714_0"
        /*0030*/ 	.string	"-arch sm_100a -m 64 "



//--------------------- .note.nv.cuinfo           --------------------------
	.section	.note.nv.cuinfo,"",@"SHT_NOTE"
	.sectionflags	@"SHF_NOTE_NV_CUINFO"
        /*0018*/ 	.short	0x0002
        /*001a*/ 	.short	0x0064
        /*001c*/ 	.short	0x0082
	.zero		2


//--------------------- .nv.info                  --------------------------
	.section	.nv.info,"",@"SHT_CUDA_INFO"
	.align	4


	//----- nvinfo : EIATTR_REGCOUNT
	.align		4
        /*0000*/ 	.byte	0x04, 0x2f
        /*0002*/ 	.short	(.L_19 - .L_18)
	.align		4
.L_18:
        /*0004*/ 	.word	index@(_ZN7cutlass13device_kernelINS_4gemm6kernel13GemmUniversalIN4cute5tupleIJiiiiEEENS1_10collective13CollectiveMmaINS1_46MainloopSm100TmaUmmaWarpSpecializedBlockScaledILi14ELi2ELi2ENS5_IJNS4_1CILi2EEENSA_ILi4EEENSA_ILi1EEEEEEEENS5_IJNSA_ILi256EEENSA_ILi128EEESH_EEENS5_IJNS_12float_e2m1_tENS_13float_ue8m0_tEEEENS5_IJNS5_IJlSD_lEEENS4_6LayoutINS5_IJNS5_IJNS5_IJNSA_ILi32EEESC_EEEiEEESQ_NS5_IJSD_iEEEEEENS5_IJNS5_IJNS5_IJNSA_ILi16EEESC_EEEiEEENS5_IJNS5_IJNSA_ILi0EEESD_EEENSA_ILi512EEEEEENS5_IJSW_iEEEEEEEEEEESL_S13_NS4_8TiledMMAINS4_8MMA_AtomIJNS4_23SM100_MMA_MXF4_2x1SM_SSISJ_SJ_fSK_Li256ELi128ELi32ELNS4_4UMMA5MajorE0ELS18_0ELNS17_7ScaleInE0ELS19_0EEEEEENSN_INS5_IJSD_SD_SD_EEENS5_IJSW_SW_SW_EEEEENS5_IJNS4_10UnderscoreES1F_S1F_EEEEENS5_IJNS4_28SM100_TMA_2SM_LOAD_MULTICASTES1I_EEENS5_IJNS4_14ComposedLayoutINS4_7SwizzleILi2ELi4ELi3EEENS4_18smem_ptr_flag_bitsILi4EEENSN_INS5_IJNSA_ILi8EEESH_EEENS5_IJSH_SD_EEEEEEENSN_INS5_IJNS5_IJNS5_IJSP_SD_EEENS5_IJSO_SB_EEEEEESD_NS5_IJSB_SD_EEEEEENS5_IJNS5_IJNS5_IJSU_SY_EEESX_EEESW_NS5_IJSB_SY_EEEEEEEEEEEvNS4_8identityENS5_IJNS4_18SM100_TMA_2SM_LOADES1I_EEES24_vS25_EENS_8epilogue10collective18CollectiveEpilogueINS29_23Sm100TmaWarpSpecializedILi4ELi2ELi32ELb1ELb0EEEJNS5_IJSH_SH_SH_EEENS5_IJNSN_ISH_SD_EENSN_ISO_SD_EEEEENS_10bfloat16_tESM_S2I_SM_NS29_6fusion15FusionCallbacksIS2D_NS2J_17LinearCombinationIS2I_fS2I_fLNS_15FloatRoundStyleE2EEES2E_S2H_JEEENS4_5SM1004TMEM4LOAD26SM100_TMEM_LOAD_32dp32b32xENS4_13SM90_TMA_LOADENS1K_IS1M_NS1N_ILi16EEENSN_INS5_IJS1P_SO_EEENS5_IJSO_SD_EEEEEEENS4_39AutoVectorizingCopyWithAssumedAlignmentILi128EEENS4_14SM90_TMA_STOREES2Y_S30_S30_EEEvvEEEEvNT_6ParamsE)
        /*0008*/ 	.word	0x00000077


	//----- nvinfo : EIATTR_FRAME_SIZE
	.align		4
.L_19:
        /*000c*/ 	.byte	0x04, 0x11
        /*000e*/ 	.short	(.L_21 - .L_20)
	.align		4
.L_20:
        /*0010*/ 	.word	index@($__internal_2_$__cuda_sm10x_tcgen05_guardrail_trap_unallocated_columns_being_dealloced)
        /*0014*/ 	.word	0x00000000


	//----- nvinfo : EIATTR_FRAME_SIZE
	.align		4
.L_21:
        /*0018*/ 	.byte	0x04, 0x11
        /*001a*/ 	.short	(.L_23 - .L_22)
	.align		4
.L_22:
        /*001c*/ 	.word	index@($__internal_1_$__cuda_sm10x_tcgen05_guardrail_trap_phase_invalid_during_alloc)
        /*0020*/ 	.word	0x00000000


	//----- nvinfo : EIATTR_FRAME_SIZE
	.align		4
.L_23:
        /*0024*/ 	.byte	0x04, 0x11
        /*0026*/ 	.short	(.L_25 - .L_24)
	.align		4
.L_24:
        /*0028*/ 	.word	index@($__internal_0_$__cuda_sm10x_tcgen05_guardrail_trap_col_being_dealloced_not_returned_by_alloc)
        /*002c*/ 	.word	0x00000000


	//----- nvinfo : EIATTR_FRAME_SIZE
	.align		4
.L_25:
        /*0030*/ 	.byte	0x04, 0x11
        /*0032*/ 	.short	(.L_27 - .L_26)
	.align		4
.L_26:
        /*0034*/ 	.word	index@(_ZN7cutlass13device_kernelINS_4gemm6kernel13GemmUniversalIN4cute5tupleIJiiiiEEENS1_10collective13CollectiveMmaINS1_46MainloopSm100TmaUmmaWarpSpecializedBlockScaledILi14ELi2ELi2ENS5_IJNS4_1CILi2EEENSA_ILi4EEENSA_ILi1EEEEEEEENS5_IJNSA_ILi256EEENSA_ILi128EEESH_EEENS5_IJNS_12float_e2m1_tENS_13float_ue8m0_tEEEENS5_IJNS5_IJlSD_lEEENS4_6LayoutINS5_IJNS5_IJNS5_IJNSA_ILi32EEESC_EEEiEEESQ_NS5_IJSD_iEEEEEENS5_IJNS5_IJNS5_IJNSA_ILi16EEESC_EEEiEEENS5_IJNS5_IJNSA_ILi0EEESD_EEENSA_ILi512EEEEEENS5_IJSW_iEEEEEEEEEEESL_S13_NS4_8TiledMMAINS4_8MMA_AtomIJNS4_23SM100_MMA_MXF4_2x1SM_SSISJ_SJ_fSK_Li256ELi128ELi32ELNS4_4UMMA5MajorE0ELS18_0ELNS17_7ScaleInE0ELS19_0EEEEEENSN_INS5_IJSD_SD_SD_EEENS5_IJSW_SW_SW_EEEEENS5_IJNS4_10UnderscoreES1F_S1F_EEEEENS5_IJNS4_28SM100_TMA_2SM_LOAD_MULTICASTES1I_EEENS5_IJNS4_14ComposedLayoutINS4_7SwizzleILi2ELi4ELi3EEENS4_18smem_ptr_flag_bitsILi4EEENSN_INS5_IJNSA_ILi8EEESH_EEENS5_IJSH_SD_EEEEEEENSN_INS5_IJNS5_IJNS5_IJSP_SD_EEENS5_IJSO_SB_EEEEEESD_NS5_IJSB_SD_EEEEEENS5_IJNS5_IJNS5_IJSU_SY_EEESX_EEESW_NS5_IJSB_SY_EEEEEEEEEEEvNS4_8identityENS5_IJNS4_18SM100_TMA_2SM_LOADES1I_EEES24_vS25_EENS_8epilogue10collective18CollectiveEpilogueINS29_23Sm100TmaWarpSpecializedILi4ELi2ELi32ELb1ELb0EEEJNS5_IJSH_SH_SH_EEENS5_IJNSN_ISH_SD_EENSN_ISO_SD_EEEEENS_10bfloat16_tESM_S2I_SM_NS29_6fusion15FusionCallbacksIS2D_NS2J_17LinearCombinationIS2I_fS2I_fLNS_15FloatRoundStyleE2EEES2E_S2H_JEEENS4_5SM1004TMEM4LOAD26SM100_TMEM_LOAD_32dp32b32xENS4_13SM90_TMA_LOADENS1K_IS1M_NS1N_ILi16EEENSN_INS5_IJS1P_SO_EEENS5_IJSO_SD_EEEEEEENS4_39AutoVectorizingCopyWithAssumedAlignmentILi128EEENS4_14SM90_TMA_STOREES2Y_S30_S30_EEEvvEEEEvNT_6ParamsE)
        /*0038*/ 	.word	0x00000000


	//----- nvinfo : EIATTR_MIN_STACK_SIZE
	.align		4
.L_27:
        /*003c*/ 	.byte	0x04, 0x12
        /*003e*/ 	.short	(.L_29 - .L_28)
	.align		4
.L_28:
        /*0040*/ 	.word	index@(_ZN7cutlass13device_kernelINS_4gemm6kernel13GemmUniversalIN4cute5tupleIJiiiiEEENS1_10collective13CollectiveMmaINS1_46MainloopSm100TmaUmmaWarpSpecializedBlockScaledILi14ELi2ELi2ENS5_IJNS4_1CILi2EEENSA_ILi4EEENSA_ILi1EEEEEEEENS5_IJNSA_ILi256EEENSA_ILi128EEESH_EEENS5_IJNS_12float_e2m1_tENS_13float_ue8m0_tEEEENS5_IJNS5_IJlSD_lEEENS4_6LayoutINS5_IJNS5_IJNS5_IJNSA_ILi32EEESC_EEEiEEESQ_NS5_IJSD_iEEEEEENS5_IJNS5_IJNS5_IJNSA_ILi16EEESC_EEEiEEENS5_IJNS5_IJNSA_ILi0EEESD_EEENSA_ILi512EEEEEENS5_IJSW_iEEEEEEEEEEESL_S13_NS4_8TiledMMAINS4_8MMA_AtomIJNS4_23SM100_MMA_MXF4_2x1SM_SSISJ_SJ_fSK_Li256ELi128ELi32ELNS4_4UMMA5MajorE0ELS18_0ELNS17_7ScaleInE0ELS19_0EEEEEENSN_INS5_IJSD_SD_SD_EEENS5_IJSW_SW_SW_EEEEENS5_IJNS4_10UnderscoreES1F_S1F_EEEEENS5_IJNS4_28SM100_TMA_2SM_LOAD_MULTICASTES1I_EEENS5_IJNS4_14ComposedLayoutINS4_7SwizzleILi2ELi4ELi3EEENS4_18smem_ptr_flag_bitsILi4EEENSN_INS5_IJNSA_ILi8EEESH_EEENS5_IJSH_SD_EEEEEEENSN_INS5_IJNS5_IJNS5_IJSP_SD_EEENS5_IJSO_SB_EEEEEESD_NS5_IJSB_SD_EEEEEENS5_IJNS5_IJNS5_IJSU_SY_EEESX_EEESW_NS5_IJSB_SY_EEEEEEEEEEEvNS4_8identityENS5_IJNS4_18SM100_TMA_2SM_LOADES1I_EEES24_vS25_EENS_8epilogue10collective18CollectiveEpilogueINS29_23Sm100TmaWarpSpecializedILi4ELi2ELi32ELb1ELb0EEEJNS5_IJSH_SH_SH_EEENS5_IJNSN_ISH_SD_EENSN_ISO_SD_EEEEENS_10bfloat16_tESM_S2I_SM_NS29_6fusion15FusionCallbacksIS2D_NS2J_17LinearCombinationIS2I_fS2I_fLNS_15FloatRoundStyleE2EEES2E_S2H_JEEENS4_5SM1004TMEM4LOAD26SM100_TMEM_LOAD_32dp32b32xENS4_13SM90_TMA_LOADENS1K_IS1M_NS1N_ILi16EEENSN_INS5_IJS1P_SO_EEENS5_IJSO_SD_EEEEEEENS4_39AutoVectorizingCopyWithAssumedAlignmentILi128EEENS4_14SM90_TMA_STOREES2Y_S30_S30_EEEvvEEEEvNT_6ParamsE)
        /*0044*/ 	.word	0x00000000
.L_29:


//--------------------- .nv.compat                --------------------------
	.section	.nv.compat,"",@"SHT_CUDA_COMPAT_INFO"
	.align	4
        /*0000*/ 	.byte	0x02, 0x09, 0x01, 0x00, 0x02, 0x02, 0x02, 0x00, 0x02, 0x05, 0x05, 0x00, 0x03, 0x07, 0x01, 0x01
        /*0010*/ 	.byte	0x02, 0x03, 0x01, 0x00, 0x02, 0x06, 0x01, 0x00, 0x04, 0x0b, 0x08, 0x00, 0x09, 0x00, 0x00, 0x00
        /*0020*/ 	.byte	0x00, 0x00, 0x00, 0x00


//--------------------- .nv.info._ZN7cutlass13device_kernelINS_4gemm6kernel13GemmUniversalIN4cute5tupleIJiiiiEEENS1_10collective13CollectiveMmaINS1_46MainloopSm100TmaUmmaWarpSpecializedBlockScaledILi14ELi2ELi2ENS5_IJNS4_1CILi2EEENSA_ILi4EEENSA_ILi1EEEEEEEENS5_IJNSA_ILi256EEENSA_ILi128EEESH_EEENS5_IJNS_12float_e2m1_tENS_13float_ue8m0_tEEEENS5_IJNS5_IJlSD_lEEENS4_6LayoutINS5_IJNS5_IJNS5_IJNSA_ILi32EEESC_EEEiEEESQ_NS5_IJSD_iEEEEEENS5_IJNS5_IJNS5_IJNSA_ILi16EEESC_EEEiEEENS5_IJNS5_IJNSA_ILi0EEESD_EEENSA_ILi512EEEEEENS5_IJSW_iEEEEEEEEEEESL_S13_NS4_8TiledMMAINS4_8MMA_AtomIJNS4_23SM100_MMA_MXF4_2x1SM_SSISJ_SJ_fSK_Li256ELi128ELi32ELNS4_4UMMA5MajorE0ELS18_0ELNS17_7ScaleInE0ELS19_0EEEEEENSN_INS5_IJSD_SD_SD_EEENS5_IJSW_SW_SW_EEEEENS5_IJNS4_10UnderscoreES1F_S1F_EEEEENS5_IJNS4_28SM100_TMA_2SM_LOAD_MULTICASTES1I_EEENS5_IJNS4_14ComposedLayoutINS4_7SwizzleILi2ELi4ELi3EEENS4_18smem_ptr_flag_bitsILi4EEENSN_INS5_IJNSA_ILi8EEESH_EEENS5_IJSH_SD_EEEEEEENSN_INS5_IJNS5_IJNS5_IJSP_SD_EEENS5_IJSO_SB_EEEEEESD_NS5_IJSB_SD_EEEEEENS5_IJNS5_IJNS5_IJSU_SY_EEESX_EEESW_NS5_IJSB_SY_EEEEEEEEEEEvNS4_8identityENS5_IJNS4_18SM100_TMA_2SM_LOADES1I_EEES24_vS25_EENS_8epilogue10collective18CollectiveEpilogueINS29_23Sm100TmaWarpSpecializedILi4ELi2ELi32ELb1ELb0EEEJNS5_IJSH_SH_SH_EEENS5_IJNSN_ISH_SD_EENSN_ISO_SD_EEEEENS_10bfloat16_tESM_S2I_SM_NS29_6fusion15FusionCallbacksIS2D_NS2J_17LinearCombinationIS2I_fS2I_fLNS_15FloatRoundStyleE2EEES2E_S2H_JEEENS4_5SM1004TMEM4LOAD26SM100_TMEM_LOAD_32dp32b32xENS4_13SM90_TMA_LOADENS1K_IS1M_NS1N_ILi16EEENSN_INS5_IJS1P_SO_EEENS5_IJSO_SD_EEEEEEENS4_39AutoVectorizingCopyWithAssumedAlignmentILi128EEENS4_14SM90_TMA_STOREES2Y_S30_S30_EEEvvEEEEvNT_6ParamsE --------------------------
	.section	.nv.info._ZN7cutlass13device_kernelINS_4gemm6kernel13GemmUniversalIN4cute5tupleIJiiiiEEENS1_10collective13CollectiveMmaINS1_46MainloopSm100TmaUmmaWarpSpecializedBlockScaledILi14ELi2ELi2ENS5_IJNS4_1CILi2EEENSA_ILi4EEENSA_ILi1EEEEEEEENS5_IJNSA_ILi256EEENSA_ILi128EEESH_EEENS5_IJNS_12float_e2m1_tENS_13float_ue8m0_tEEEENS5_IJNS5_IJlSD_lEEENS4_6LayoutINS5_IJNS5_IJNS5_IJNSA_ILi32EEESC_EEEiEEESQ_NS5_IJSD_iEEEEEENS5_IJNS5_IJNS5_IJNSA_ILi16EEESC_EEEiEEENS5_IJNS5_IJNSA_ILi0EEESD_EEENSA_ILi512EEEEEENS5_IJSW_iEEEEEEEEEEESL_S13_NS4_8TiledMMAINS4_8MMA_AtomIJNS4_23SM100_MMA_MXF4_2x1SM_SSISJ_SJ_fSK_Li256ELi128ELi32ELNS4_4UMMA5MajorE0ELS18_0ELNS17_7ScaleInE0ELS19_0EEEEEENSN_INS5_IJSD_SD_SD_EEENS5_IJSW_SW_SW_EEEEENS5_IJNS4_10UnderscoreES1F_S1F_EEEEENS5_IJNS4_28SM100_TMA_2SM_LOAD_MULTICASTES1I_EEENS5_IJNS4_14ComposedLayoutINS4_7SwizzleILi2ELi4ELi3EEENS4_18smem_ptr_flag_bitsILi4EEENSN_INS5_IJNSA_ILi8EEESH_EEENS5_IJSH_SD_EEEEEEENSN_INS5_IJNS5_IJNS5_IJSP_SD_EEENS5_IJSO_SB_EEEEEESD_NS5_IJSB_SD_EEEEEENS5_IJNS5_IJNS5_IJSU_SY_EEESX_EEESW_NS5_IJSB_SY_EEEEEEEEEEEvNS4_8identityENS5_IJNS4_18SM100_TMA_2SM_LOADES1I_EEES24_vS25_EENS_8epilogue10collective18CollectiveEpilogueINS29_23Sm100TmaWarpSpecializedILi4ELi2ELi32ELb1ELb0EEEJNS5_IJSH_SH_SH_EEENS5_IJNSN_ISH_SD_EENSN_ISO_SD_EEEEENS_10bfloat16_tESM_S2I_SM_NS29_6fusion15FusionCallbacksIS2D_NS2J_17LinearCombinationIS2I_fS2I_fLNS_15FloatRoundStyleE2EEES2E_S2H_JEEENS4_5SM1004TMEM4LOAD26SM100_TMEM_LOAD_32dp32b32xENS4_13SM90_TMA_LOADENS1K_IS1M_NS1N_ILi16EEENSN_INS5_IJS1P_SO_EEENS5_IJSO_SD_EEEEEEENS4_39AutoVectorizingCopyWithAssumedAlignmentILi128EEENS4_14SM90_TMA_STOREES2Y_S30_S30_EEEvvEEEEvNT_6ParamsE,"",@"SHT_CUDA_INFO"
	.sectionflags	@""
	.align	4


	//----- nvinfo : EIATTR_CUDA_API_VERSION
	.align		4
        /*0000*/ 	.byte	0x04, 0x37
        /*0002*/ 	.short	(.L_31 - .L_30)
.L_30:
        /*0004*/ 	.word	0x00000082


	//----- nvinfo : EIATTR_KPARAM_INFO
	.align		4
.L_31:
        /*0008*/ 	.byte	0x04, 0x17
        /*000a*/ 	.short	(.L_33 - .L_32)
.L_32:
        /*000c*/ 	.word	0x00000000
        /*0010*/ 	.short	0x0000
        /*0012*/ 	.short	0x0000
        /*0014*/ 	.byte	0x00, 0xf0, 0x01, 0x30


	//----- nvinfo : EIATTR_AT_ENTRY_FRAGMENTS
	.align		4
.L_33:
        /*0018*/ 	.byte	0x04, 0x4f
        /*001a*/ 	.short	(.L_35 - .L_34)


	//   ....[0]....
.L_34:
        /*001c*/ 	.word	0x00000007


	//----- nvinfo : EIATTR_RESERVED_SMEM_USED
	.align		4
.L_35:
        /*0020*/ 	.byte	0x01, 0x41
	.zero		2


	//----- nvinfo : EIATTR_SPARSE_MMA_MASK
	.align		4
        /*0024*/ 	.byte	0x03, 0x50
        /*0026*/ 	.short	0x0000


	//----- nvinfo : EIATTR_TCGEN05_2CTA_USED
	.align		4
        /*0028*/ 	.byte	0x01, 0x52
	.zero		2


	//----- nvinfo : EIATTR_MAXREG_COUNT
	.align		4
        /*002c*/ 	.byte	0x03, 0x1b
        /*002e*/ 	.short	0x00ff


	//----- nvinfo : EIATTR_NUM_BARRIERS
	.align		4
        /*0030*/ 	.byte	0x02, 0x4c
        /*0032*/ 	.byte	0x07
	.zero		1


	//----- nvinfo : EIATTR_EXTERNS
	.align		4
        /*0034*/ 	.byte	0x04, 0x0f
        /*0036*/ 	.short	(.L_37 - .L_36)


	//   ....[0]....
	.align		4
.L_36:
        /*0038*/ 	.word	index@(__assertfail)


	//----- nvinfo : EIATTR_MERCURY_ISA_VERSION
	.align		4
.L_37:
        /*003c*/ 	.byte	0x03, 0x5f
        /*003e*/ 	.short	0x0101


	//----- nvinfo : EIATTR_INT_WARP_WIDE_INSTR_OFFSETS
	.align		4
        /*0040*/ 	.byte	0x04, 0x31
        /*0042*/ 	.short	(.L_39 - .L_38)


	//   ....[0]....
.L_38:
        /*0044*/ 	.word	0x00000ef0


	//   ....[1]....
        /*0048*/ 	.word	0x00000f90


	//   ....[2]....
        /*004c*/ 	.word	0x00004e30


	//   ....[3]....
        /*0050*/ 	.word	0x00004e50


	//   ....[4]....
        /*0054*/ 	.word	0x00004e80


	//   ....[5]....
        /*0058*/ 	.word	0x000059c0


	//   ....[6]....
        /*005c*/ 	.word	0x00005a30


	//   ....[7]....
        /*0060*/ 	.word	0x00005b20


	//   ....[8]....
        /*0064*/ 	.word	0x00005ba0


	//   ....[9]....
        /*0068*/ 	.word	0x00005ca0


	//   ....[10]....
        /*006c*/ 	.word	0x00005d20


	//   ....[11]....
        /*0070*/ 	.word	0x00005e10


	//   ....[12]....
        /*0074*/ 	.word	0x00005ec0


	//----- nvinfo : EIATTR_COOP_GROUP_MASK_REGIDS
	.align		4
.L_39:
        /*0078*/ 	.byte	0x04, 0x29
        /*007a*/ 	.short	(.L_41 - .L_40)


	//   ....[0]....
.L_40:
        /*007c*/ 	.word	0xffffffff


	//   ....[1]....
        /*0080*/ 	.word	0xffffffff


	//   ....[2]....
        /*0084*/ 	.word	0xffffffff


	//   ....[3]....
        /*0088*/ 	.word	0xffffffff


	//   ....[4]....
        /*008c*/ 	.word	0xffffffff


	//   ....[5]....
        /*0090*/ 	.word	0xffffffff


	//   ....[6]....
        /*0094*/ 	.word	0xffffffff


	//   ....[7]....
        /*0098*/ 	.word	0xffffffff


	//   ....[8]....
        /*009c*/ 	.word	0xffffffff


	//   ....[9]....
        /*00a0*/ 	.word	0xffffffff


	//   ....[10]....
        /*00a4*/ 	.word	0xffffffff


	//   ....[11]....
        /*00a8*/ 	.word	0xffffffff


	//   ....[12]....
        /*00ac*/ 	.word	0xffffffff


	//   ....[13]....
        /*00b0*/ 	.word	0xffffffff


	//----- nvinfo : EIATTR_COOP_GROUP_INSTR_OFFSETS
	.align		4
.L_41:
        /*00b4*/ 	.byte	0x04, 0x28
        /*00b6*/ 	.short	(.L_43 - .L_42)


	//   ....[0]....
.L_42:
        /*00b8*/ 	.word	0x000000b0


	//   ....[1]....
        /*00bc*/ 	.word	0x00000570


	//   ....[2]....
        /*00c0*/ 	.word	0x000008a0


	//   ....[3]....
        /*00c4*/ 	.word	0x00000a30


	//   ....[4]....
        /*00c8*/ 	.word	0x00000b20


	//   ....[5]....
        /*00cc*/ 	.word	0x00000c80


	//   ....[6]....
        /*00d0*/ 	.word	0x00000dd0


	//   ....[7]....
        /*00d4*/ 	.word	0x00001010


	//   ....[8]....
        /*00d8*/ 	.word	0x000027d0


	//   ....[9]....
        /*00dc*/ 	.word	0x00003c20


	//   ....[10]....
        /*00e0*/ 	.word	0x000040f0


	//   ....[11]....
        /*00e4*/ 	.word	0x00004120


	//   ....[12]....
        /*00e8*/ 	.word	0x00004d30


	//   ....[13]....
        /*00ec*/ 	.word	0x00004f40


	//----- nvinfo : EIATTR_VRC_CTA_INIT_COUNT
	.align		4
.L_43:
        /*00f0*/ 	.byte	0x02, 0x4a
        /*00f2*/ 	.byte	0x80
	.zero		1


	//----- nvinfo : EIATTR_SYSCALL_OFFSETS
	.align		4
        /*00f4*/ 	.byte	0x04, 0x46
        /*00f6*/ 	.short	(.L_45 - .L_44)


	//   ....[0]....
.L_44:
        /*00f8*/ 	.word	0x00006b10


	//   ....[1]....
        /*00fc*/ 	.word	0x00006c00


	//   ....[2]....
        /*0100*/ 	.word	0x00007360


	//   ....[3]....
        /*0104*/ 	.word	0x00007fe0


	//   ....[4]....
        /*0108*/ 	.word	0x00008c40


	//   ....[5]....
        /*010c*/ 	.word	0x000098a0


	//----- nvinfo : EIATTR_MBARRIER_INSTR_OFFSETS
	.align		4
.L_45:
        /*0110*/ 	.byte	0x04, 0x39
        /*0112*/ 	.short	(.L_47 - .L_46)


	//   ....[0]....
.L_46:
        /*0114*/ 	.word	0x000006c0
        /*0118*/ 	.word	0x000000ff
        /*011c*/ 	.word	0x00000000
        /*0120*/ 	.short	0x0100
        /*0122*/ 	.byte	0x04
	.zero		1


	//   ....[1]....
        /*0124*/ 	.word	0x000006d0
        /*0128*/ 	.word	0x000000ff
        /*012c*/ 	.word	0x00000070
        /*0130*/ 	.short	0x0100
        /*0132*/ 	.byte	0x04
	.zero		1


	//   ....[2]....
        /*0134*/ 	.word	0x000006e0
        /*0138*/ 	.word	0x000000ff
        /*013c*/ 	.word	0x00000008
        /*0140*/ 	.short	0x0100
        /*0142*/ 	.byte	0x04
	.zero		1


	//   ....[3]....
        /*0144*/ 	.word	0x000006f0
        /*0148*/ 	.word	0x000000ff
        /*014c*/ 	.word	0x00000078
        /*0150*/ 	.short	0x0100
        /*0152*/ 	.byte	0x04
	.zero		1


	//   ....[4]....
        /*0154*/ 	.word	0x00000700
        /*0158*/ 	.word	0x000000ff
        /*015c*/ 	.word	0x00000010
        /*0160*/ 	.short	0x0100
        /*0162*/ 	.byte	0x04
	.zero		1


	//   ....[5]....
        /*0164*/ 	.word	0x00000710
        /*0168*/ 	.word	0x000000ff
        /*016c*/ 	.word	0x00000080
        /*0170*/ 	.short	0x0100
        /*0172*/ 	.byte	0x04
	.zero		1


	//   ....[6]....
        /*0174*/ 	.word	0x00000720
        /*0178*/ 	.word	0x000000ff
        /*017c*/ 	.word	0x00000018
        /*0180*/ 	.short	0x0100
        /*0182*/ 	.byte	0x04
	.zero		1


	//   ....[7]....
        /*0184*/ 	.word	0x00000730
        /*0188*/ 	.word	0x000000ff
        /*018c*/ 	.word	0x00000088
        /*0190*/ 	.short	0x0100
        /*0192*/ 	.byte	0x04
	.zero		1


	//   ....[8]....
        /*0194*/ 	.word	0x00000740
        /*0198*/ 	.word	0x000000ff
        /*019c*/ 	.word	0x00000020
        /*01a0*/ 	.short	0x0100
        /*01a2*/ 	.byte	0x04
	.zero		1


	//   ....[9]....
        /*01a4*/ 	.word	0x00000750
        /*01a8*/ 	.word	0x000000ff
        /*01ac*/ 	.word	0x00000090
        /*01b0*/ 	.short	0x0100
        /*01b2*/ 	.byte	0x04
	.zero		1


	//   ....[10]....
        /*01b4*/ 	.word	0x00000760
        /*01b8*/ 	.word	0x000000ff
        /*01bc*/ 	.word	0x00000028
        /*01c0*/ 	.short	0x0100
        /*01c2*/ 	.byte	0x04
	.zero		1


	//   ....[11]....
        /*01c4*/ 	.word	0x00000770
        /*01c8*/ 	.word	0x000000ff
        /*01cc*/ 	.word	0x00000098
        /*01d0*/ 	.short	0x0100
        /*01d2*/ 	.byte	0x04
	.zero		1


	//   ....[12]....
        /*01d4*/ 	.word	0x00000780
        /*01d8*/ 	.word	0x000000ff
        /*01dc*/ 	.word	0x00000030
        /*01e0*/ 	.short	0x0100
        /*01e2*/ 	.byte	0x04
	.zero		1


	//   ....[13]....
        /*01e4*/ 	.word	0x00000790
        /*01e8*/ 	.word	0x000000ff
        /*01ec*/ 	.word	0x000000a0
        /*01f0*/ 	.short	0x0100
        /*01f2*/ 	.byte	0x04
	.zero		1


	//   ....[14]....
        /*01f4*/ 	.word	0x000007a0
        /*01f8*/ 	.word	0x000000ff
        /*01fc*/ 	.word	0x00000038
        /*0200*/ 	.short	0x0100
        /*0202*/ 	.byte	0x04
	.zero		1


	//   ....[15]....
        /*0204*/ 	.word	0x000007b0
        /*0208*/ 	.word	0x000000ff
        /*020c*/ 	.word	0x000000a8
        /*0210*/ 	.short	0x0100
        /*0212*/ 	.byte	0x04
	.zero		1


	//   ....[16]....
        /*0214*/ 	.word	0x000007c0
        /*0218*/ 	.word	0x000000ff
        /*021c*/ 	.word	0x00000040
        /*0220*/ 	.short	0x0100
        /*0222*/ 	.byte	0x04
	.zero		1


	//   ....[17]....
        /*0224*/ 	.word	0x000007d0
        /*0228*/ 	.word	0x000000ff
        /*022c*/ 	.word	0x000000b0
        /*0230*/ 	.short	0x0100
        /*0232*/ 	.byte	0x04
	.zero		1


	//   ....[18]....
        /*0234*/ 	.word	0x000007e0
        /*0238*/ 	.word	0x000000ff
        /*023c*/ 	.word	0x00000048
        /*0240*/ 	.short	0x0100
        /*0242*/ 	.byte	0x04
	.zero		1


	//   ....[19]....
        /*0244*/ 	.word	0x000007f0
        /*0248*/ 	.word	0x000000ff
        /*024c*/ 	.word	0x000000b8
        /*0250*/ 	.short	0x0100
        /*0252*/ 	.byte	0x04
	.zero		1


	//   ....[20]....
        /*0254*/ 	.word	0x00000800
        /*0258*/ 	.word	0x000000ff
        /*025c*/ 	.word	0x00000050
        /*0260*/ 	.short	0x0100
        /*0262*/ 	.byte	0x04
	.zero		1


	//   ....[21]....
        /*0264*/ 	.word	0x00000810
        /*0268*/ 	.word	0x000000ff
        /*026c*/ 	.word	0x000000c0
        /*0270*/ 	.short	0x0100
        /*0272*/ 	.byte	0x04
	.zero		1


	//   ....[22]....
        /*0274*/ 	.word	0x00000820
        /*0278*/ 	.word	0x000000ff
        /*027c*/ 	.word	0x00000058
        /*0280*/ 	.short	0x0100
        /*0282*/ 	.byte	0x04
	.zero		1


	//   ....[23]....
        /*0284*/ 	.word	0x00000830
        /*0288*/ 	.word	0x000000ff
        /*028c*/ 	.word	0x000000c8
        /*0290*/ 	.short	0x0100
        /*0292*/ 	.byte	0x04
	.zero		1


	//   ....[24]....
        /*0294*/ 	.word	0x00000840
        /*0298*/ 	.word	0x000000ff
        /*029c*/ 	.word	0x00000060
        /*02a0*/ 	.short	0x0100
        /*02a2*/ 	.byte	0x04
	.zero		1


	//   ....[25]....
        /*02a4*/ 	.word	0x00000850
        /*02a8*/ 	.word	0x000000ff
        /*02ac*/ 	.word	0x000000d0
        /*02b0*/ 	.short	0x0100
        /*02b2*/ 	.byte	0x04
	.zero		1


	//   ....[26]....
        /*02b4*/ 	.word	0x00000860
        /*02b8*/ 	.word	0x000000ff
        /*02bc*/ 	.word	0x00000068
        /*02c0*/ 	.short	0x0100
        /*02c2*/ 	.byte	0x04
	.zero		1


	//   ....[27]....
        /*02c4*/ 	.word	0x00000870
        /*02c8*/ 	.word	0x000000ff
        /*02cc*/ 	.word	0x000000d8
        /*02d0*/ 	.short	0x0100
        /*02d2*/ 	.byte	0x04
	.zero		1


	//   ....[28]....
        /*02d4*/ 	.word	0x000009a0
        /*02d8*/ 	.word	0x000000ff
        /*02dc*/ 	.word	0x000000e0
        /*02e0*/ 	.short	0x0100
        /*02e2*/ 	.byte	0x04
	.zero		1


	//   ....[29]....
        /*02e4*/ 	.word	0x000009b0
        /*02e8*/ 	.word	0x000000ff
        /*02ec*/ 	.word	0x00000100
        /*02f0*/ 	.short	0x0100
        /*02f2*/ 	.byte	0x04
	.zero		1


	//   ....[30]....
        /*02f4*/ 	.word	0x000009c0
        /*02f8*/ 	.word	0x000000ff
        /*02fc*/ 	.word	0x000000e8
        /*0300*/ 	.short	0x0100
        /*0302*/ 	.byte	0x04
	.zero		1


	//   ....[31]....
        /*0304*/ 	.word	0x000009d0
        /*0308*/ 	.word	0x000000ff
        /*030c*/ 	.word	0x00000108
        /*0310*/ 	.short	0x0100
        /*0312*/ 	.byte	0x04
	.zero		1


	//   ....[32]....
        /*0314*/ 	.word	0x000009e0
        /*0318*/ 	.word	0x000000ff
        /*031c*/ 	.word	0x000000f0
        /*0320*/ 	.short	0x0100
        /*0322*/ 	.byte	0x04
	.zero		1


	//   ....[33]....
        /*0324*/ 	.word	0x000009f0
        /*0328*/ 	.word	0x000000ff
        /*032c*/ 	.word	0x00000110
        /*0330*/ 	.short	0x0100
        /*0332*/ 	.byte	0x04
	.zero		1


	//   ....[34]....
        /*0334*/ 	.word	0x00000a00
        /*0338*/ 	.word	0x000000ff
        /*033c*/ 	.word	0x000000f8
        /*0340*/ 	.short	0x0100
        /*0342*/ 	.byte	0x04
	.zero		1


	//   ....[35]....
        /*0344*/ 	.word	0x00000a10
        /*0348*/ 	.word	0x000000ff
        /*034c*/ 	.word	0x00000118
        /*0350*/ 	.short	0x0100
        /*0352*/ 	.byte	0x04
	.zero		1


	//   ....[36]....
        /*0354*/ 	.word	0x00000af0
        /*0358*/ 	.word	0x000000ff
        /*035c*/ 	.word	0x00000120
        /*0360*/ 	.short	0x0100
        /*0362*/ 	.byte	0x06
	.zero		1


	//   ....[37]....
        /*0364*/ 	.word	0x00000b00
        /*0368*/ 	.word	0x000000ff
        /*036c*/ 	.word	0x00000128
        /*0370*/ 	.short	0x0100
        /*0372*/ 	.byte	0x06
	.zero		1


	//   ....[38]....
        /*0374*/ 	.word	0x00000c30
        /*0378*/ 	.word	0x000000ff
        /*037c*/ 	.word	0x00000130
        /*0380*/ 	.short	0x0100
        /*0382*/ 	.byte	0x06
	.zero		1


	//   ....[39]....
        /*0384*/ 	.word	0x00000c40
        /*0388*/ 	.word	0x000000ff
        /*038c*/ 	.word	0x00000140
        /*0390*/ 	.short	0x0100
        /*0392*/ 	.byte	0x06
	.zero		1


	//   ....[40]....
        /*0394*/ 	.word	0x00000c50
        /*0398*/ 	.word	0x000000ff
        /*039c*/ 	.word	0x00000138
        /*03a0*/ 	.short	0x0100
        /*03a2*/ 	.byte	0x06
	.zero		1


	//   ....[41]....
        /*03a4*/ 	.word	0x00000c60
        /*03a8*/ 	.word	0x000000ff
        /*03ac*/ 	.word	0x00000148
        /*03b0*/ 	.short	0x0100
        /*03b2*/ 	.byte	0x06
	.zero		1


	//   ....[42]....
        /*03b4*/ 	.word	0x00000d80
        /*03b8*/ 	.word	0x000000ff
        /*03bc*/ 	.word	0x00000150
        /*03c0*/ 	.short	0x0100
        /*03c2*/ 	.byte	0x04
	.zero		1


	//   ....[43]....
        /*03c4*/ 	.word	0x00000d90
        /*03c8*/ 	.word	0x000000ff
        /*03cc*/ 	.word	0x00000160
        /*03d0*/ 	.short	0x0100
        /*03d2*/ 	.byte	0x04
	.zero		1


	//   ....[44]....
        /*03d4*/ 	.word	0x00000da0
        /*03d8*/ 	.word	0x000000ff
        /*03dc*/ 	.word	0x00000158
        /*03e0*/ 	.short	0x0100
        /*03e2*/ 	.byte	0x04
	.zero		1


	//   ....[45]....
        /*03e4*/ 	.word	0x00000db0
        /*03e8*/ 	.word	0x000000ff
        /*03ec*/ 	.word	0x00000168
        /*03f0*/ 	.short	0x0100
        /*03f2*/ 	.byte	0x04
	.zero		1


	//   ....[46]....
        /*03f4*/ 	.word	0x00000ea0
        /*03f8*/ 	.word	0x000000ff
        /*03fc*/ 	.word	0x00000170
        /*0400*/ 	.short	0x0100
        /*0402*/ 	.byte	0x04
	.zero		1


	//   ....[47]....
        /*0404*/ 	.word	0x00000eb0
        /*0408*/ 	.word	0x000000ff
        /*040c*/ 	.word	0x00000180
        /*0410*/ 	.short	0x0100
        /*0412*/ 	.byte	0x04
	.zero		1


	//   ....[48]....
        /*0414*/ 	.word	0x00000ec0
        /*0418*/ 	.word	0x000000ff
        /*041c*/ 	.word	0x00000178
        /*0420*/ 	.short	0x0100
        /*0422*/ 	.byte	0x04
	.zero		1


	//   ....[49]....
        /*0424*/ 	.word	0x00000ed0
        /*0428*/ 	.word	0x000000ff
        /*042c*/ 	.word	0x00000188
        /*0430*/ 	.short	0x0100
        /*0432*/ 	.byte	0x04
	.zero		1


	//   ....[50]....
        /*0434*/ 	.word	0x00000fd0
        /*0438*/ 	.word	0x000000ff
        /*043c*/ 	.word	0x00000190
        /*0440*/ 	.short	0x0100
        /*0442*/ 	.byte	0x06
	.zero		1


	//   ....[51]....
        /*0444*/ 	.word	0x00001ce0
        /*0448*/ 	.word	0x00000003
        /*044c*/ 	.word	0x00000180
        /*0450*/ 	.short	0x010a
        /*0452*/ 	.byte	0xff
	.zero		1


	//   ....[52]....
        /*0454*/ 	.word	0x00001d10
        /*0458*/ 	.word	0x00000003
        /*045c*/ 	.word	0x00000170
        /*0460*/ 	.short	0x0101
        /*0462*/ 	.byte	0xff
	.zero		1


	//   ....[53]....
        /*0464*/ 	.word	0x00001de0
        /*0468*/ 	.word	0x000000ff
        /*046c*/ 	.word	0x00000070
        /*0470*/ 	.short	0x010a
        /*0472*/ 	.byte	0x04
	.zero		1


	//   ....[54]....
        /*0474*/ 	.word	0x00001ee0
        /*0478*/ 	.word	0x000000ff
        /*047c*/ 	.word	0x00000070
        /*0480*/ 	.short	0x010a
        /*0482*/ 	.byte	0x06
	.zero		1


	//   ....[55]....
        /*0484*/ 	.word	0x00002050
        /*0488*/ 	.word	0x000000ff
        /*048c*/ 	.word	0x00000070
        /*0490*/ 	.short	0x010a
        /*0492*/ 	.byte	0x07
	.zero		1


	//   ....[56]....
        /*0494*/ 	.word	0x00002310
        /*0498*/ 	.word	0x000000ff
        /*049c*/ 	.word	0x00000128
        /*04a0*/ 	.short	0x0101
        /*04a2*/ 	.byte	0x05
	.zero		1


	//   ....[57]....
        /*04a4*/ 	.word	0x00002330
        /*04a8*/ 	.word	0x000000ff
        /*04ac*/ 	.word	0x00000070
        /*04b0*/ 	.short	0x010a
        /*04b2*/ 	.byte	0x04
	.zero		1


	//   ....[58]....
        /*04b4*/ 	.word	0x000023b0
        /*04b8*/ 	.word	0x000000ff
        /*04bc*/ 	.word	0x00000070
        /*04c0*/ 	.short	0x010a
        /*04c2*/ 	.byte	0x07
	.zero		1


	//   ....[59]....
        /*04c4*/ 	.word	0x000024f0
        /*04c8*/ 	.word	0x000000ff
        /*04cc*/ 	.word	0x00000070
        /*04d0*/ 	.short	0x010a
        /*04d2*/ 	.byte	0x06
	.zero		1


	//   ....[60]....
        /*04d4*/ 	.word	0x00002800
        /*04d8*/ 	.word	0x00000003
        /*04dc*/ 	.word	0x00000130
        /*04e0*/ 	.short	0x010a
        /*04e2*/ 	.byte	0xff
	.zero		1


	//   ....[61]....
        /*04e4*/ 	.word	0x00002950
        /*04e8*/ 	.word	0x00000000
        /*04ec*/ 	.word	0x00000000
        /*04f0*/ 	.short	0x0101
        /*04f2*/ 	.byte	0xff
	.zero		1


	//   ....[62]....
        /*04f4*/ 	.word	0x00002f00
        /*04f8*/ 	.word	0x000000ff
        /*04fc*/ 	.word	0x00000000
        /*0500*/ 	.short	0x010a
        /*0502*/ 	.byte	0x04
	.zero		1


	//   ....[63]....
        /*0504*/ 	.word	0x00002f90
        /*0508*/ 	.word	0x000000ff
        /*050c*/ 	.word	0x00000000
        /*0510*/ 	.short	0x010a
        /*0512*/ 	.byte	0x05
	.zero		1


	//   ....[64]....
        /*0514*/ 	.word	0x00003020
        /*0518*/ 	.word	0x000000ff
        /*051c*/ 	.word	0x00000000
        /*0520*/ 	.short	0x010a
        /*0522*/ 	.byte	0x05
	.zero		1


	//   ....[65]....
        /*0524*/ 	.word	0x000030b0
        /*0528*/ 	.word	0x000000ff
        /*052c*/ 	.word	0x00000000
        /*0530*/ 	.short	0x010a
        /*0532*/ 	.byte	0x05
	.zero		1


	//   ....[66]....
        /*0534*/ 	.word	0x00003140
        /*0538*/ 	.word	0x000000ff
        /*053c*/ 	.word	0x00000000
        /*0540*/ 	.short	0x010a
        /*0542*/ 	.byte	0x05
	.zero		1


	//   ....[67]....
        /*0544*/ 	.word	0x000031d0
        /*0548*/ 	.word	0x000000ff
        /*054c*/ 	.word	0x00000000
        /*0550*/ 	.short	0x010a
        /*0552*/ 	.byte	0x05
	.zero		1


	//   ....[68]....
        /*0554*/ 	.word	0x00003260
        /*0558*/ 	.word	0x000000ff
        /*055c*/ 	.word	0x00000000
        /*0560*/ 	.short	0x010a
        /*0562*/ 	.byte	0x05
	.zero		1


	//   ....[69]....
        /*0564*/ 	.word	0x000032f0
        /*0568*/ 	.word	0x000000ff
        /*056c*/ 	.word	0x00000000
        /*0570*/ 	.short	0x010a
        /*0572*/ 	.byte	0x05
	.zero		1


	//   ....[70]....
        /*0574*/ 	.word	0x00003380
        /*0578*/ 	.word	0x000000ff
        /*057c*/ 	.word	0x00000000
        /*0580*/ 	.short	0x010a
        /*0582*/ 	.byte	0x05
	.zero		1


	//   ....[71]....
        /*0584*/ 	.word	0x00003410
        /*0588*/ 	.word	0x000000ff
        /*058c*/ 	.word	0x00000000
        /*0590*/ 	.short	0x010a
        /*0592*/ 	.byte	0x05
	.zero		1


	//   ....[72]....
        /*0594*/ 	.word	0x000034a0
        /*0598*/ 	.word	0x000000ff
        /*059c*/ 	.word	0x00000000
        /*05a0*/ 	.short	0x010a
        /*05a2*/ 	.byte	0x05
	.zero		1


	//   ....[73]....
        /*05a4*/ 	.word	0x00003530
        /*05a8*/ 	.word	0x000000ff
        /*05ac*/ 	.word	0x00000000
        /*05b0*/ 	.short	0x010a
        /*05b2*/ 	.byte	0x05
	.zero		1


	//   ....[74]....
        /*05b4*/ 	.word	0x000035c0
        /*05b8*/ 	.word	0x000000ff
        /*05bc*/ 	.word	0x00000000
        /*05c0*/ 	.short	0x010a
        /*05c2*/ 	.byte	0x05
	.zero		1


	//   ....[75]....
        /*05c4*/ 	.word	0x00003660
        /*05c8*/ 	.word	0x00000000
        /*05cc*/ 	.word	0x00000000
        /*05d0*/ 	.short	0x010a
        /*05d2*/ 	.byte	0xff
	.zero		1


	//   ....[76]....
        /*05d4*/ 	.word	0x00003780
        /*05d8*/ 	.word	0x00000002
        /*05dc*/ 	.word	0x00000170
        /*05e0*/ 	.short	0x010a
        /*05e2*/ 	.byte	0xff
	.zero		1


	//   ....[77]....
        /*05e4*/ 	.word	0x000037e0
        /*05e8*/ 	.word	0x00000004
        /*05ec*/ 	.word	0x00000000
        /*05f0*/ 	.short	0x0101
        /*05f2*/ 	.byte	0xff
	.zero		1


	//   ....[78]....
        /*05f4*/ 	.word	0x00003800
        /*05f8*/ 	.word	0x000000ff
        /*05fc*/ 	.word	0x00000140
        /*0600*/ 	.short	0x010a
        /*0602*/ 	.byte	0x04
	.zero		1


	//   ....[79]....
        /*0604*/ 	.word	0x00003920
        /*0608*/ 	.word	0x00000002
        /*060c*/ 	.word	0x00000130
        /*0610*/ 	.short	0x010a
        /*0612*/ 	.byte	0xff
	.zero		1


	//   ....[80]....
        /*0614*/ 	.word	0x00003a30
        /*0618*/ 	.word	0x00000002
        /*061c*/ 	.word	0x00000000
        /*0620*/ 	.short	0x0101
        /*0622*/ 	.byte	0xff
	.zero		1


	//   ....[81]....
        /*0624*/ 	.word	0x00003ac0
        /*0628*/ 	.word	0x000000ff
        /*062c*/ 	.word	0x00000140
        /*0630*/ 	.short	0x0106
        /*0632*/ 	.byte	0x04
	.zero		1


	//   ....[82]....
        /*0634*/ 	.word	0x00003ae0
        /*0638*/ 	.word	0x000000ff
        /*063c*/ 	.word	0x00000140
        /*0640*/ 	.short	0x010a
        /*0642*/ 	.byte	0x04
	.zero		1


	//   ....[83]....
        /*0644*/ 	.word	0x00003b70
        /*0648*/ 	.word	0x000000ff
        /*064c*/ 	.word	0x00000140
        /*0650*/ 	.short	0x0106
        /*0652*/ 	.byte	0x07
	.zero		1


	//   ....[84]....
        /*0654*/ 	.word	0x00003bb0
        /*0658*/ 	.word	0x00000000
        /*065c*/ 	.word	0x00000140
        /*0660*/ 	.short	0x010a
        /*0662*/ 	.byte	0xff
	.zero		1


	//   ....[85]....
        /*0664*/ 	.word	0x00003df0
        /*0668*/ 	.word	0x000000ff
        /*066c*/ 	.word	0x00000008
        /*0670*/ 	.short	0x010a
        /*0672*/ 	.byte	0x05
	.zero		1


	//   ....[86]....
        /*0674*/ 	.word	0x00003e10
        /*0678*/ 	.word	0x000000ff
        /*067c*/ 	.word	0x00000008
        /*0680*/ 	.short	0x010a
        /*0682*/ 	.byte	0x05
	.zero		1


	//   ....[87]....
        /*0684*/ 	.word	0x00003fa0
        /*0688*/ 	.word	0x000000ff
        /*068c*/ 	.word	0x00000008
        /*0690*/ 	.short	0x010a
        /*0692*/ 	.byte	0x05
	.zero		1


	//   ....[88]....
        /*0694*/ 	.word	0x00003fc0
        /*0698*/ 	.word	0x000000ff
        /*069c*/ 	.word	0x00000008
        /*06a0*/ 	.short	0x010a
        /*06a2*/ 	.byte	0x05
	.zero		1


	//   ....[89]....
        /*06a4*/ 	.word	0x00004080
        /*06a8*/ 	.word	0x000000ff
        /*06ac*/ 	.word	0x00000000
        /*06b0*/ 	.short	0x0101
        /*06b2*/ 	.byte	0x04
	.zero		1


	//   ....[90]....
        /*06b4*/ 	.word	0x00004500
        /*06b8*/ 	.word	0x00000000
        /*06bc*/ 	.word	0x00000130
        /*06c0*/ 	.short	0x010a
        /*06c2*/ 	.byte	0xff
	.zero		1


	//   ....[91]....
        /*06c4*/ 	.word	0x000045c0
        /*06c8*/ 	.word	0x00000000
        /*06cc*/ 	.word	0x00000000
        /*06d0*/ 	.short	0x0101
        /*06d2*/ 	.byte	0xff
	.zero		1


	//   ....[92]....
        /*06d4*/ 	.word	0x00004680
        /*06d8*/ 	.word	0x000000ff
        /*06dc*/ 	.word	0x00000000
        /*06e0*/ 	.short	0x010a
        /*06e2*/ 	.byte	0x04
	.zero		1


	//   ....[93]....
        /*06e4*/ 	.word	0x00004690
        /*06e8*/ 	.word	0x000000ff
        /*06ec*/ 	.word	0x00000160
        /*06f0*/ 	.short	0x010a
        /*06f2*/ 	.byte	0x28
	.zero		1


	//   ....[94]....
        /*06f4*/ 	.word	0x00004740
        /*06f8*/ 	.word	0x000000ff
        /*06fc*/ 	.word	0x00000000
        /*0700*/ 	.short	0x010a
        /*0702*/ 	.byte	0x07
	.zero		1


	//   ....[95]....
        /*0704*/ 	.word	0x00004870
        /*0708*/ 	.word	0x000000ff
        /*070c*/ 	.word	0x00000000
        /*0710*/ 	.short	0x010a
        /*0712*/ 	.byte	0x04
	.zero		1


	//   ....[96]....
        /*0714*/ 	.word	0x00004b40
        /*0718*/ 	.word	0x000000ff
        /*071c*/ 	.word	0x00000000
        /*0720*/ 	.short	0x010a
        /*0722*/ 	.byte	0x04
	.zero		1


	//   ....[97]....
        /*0724*/ 	.word	0x00004be0
        /*0728*/ 	.word	0x00000000
        /*072c*/ 	.word	0x00000000
        /*0730*/ 	.short	0x010a
        /*0732*/ 	.byte	0xff
	.zero		1


	//   ....[98]....
        /*0734*/ 	.word	0x00004c20
        /*0738*/ 	.word	0x00000000
        /*073c*/ 	.word	0x00000000
        /*0740*/ 	.short	0x010a
        /*0742*/ 	.byte	0xff
	.zero		1


	//   ....[99]....
        /*0744*/ 	.word	0x00004c90
        /*0748*/ 	.word	0x000000ff
        /*074c*/ 	.word	0x00000000
        /*0750*/ 	.short	0x0101
        /*0752*/ 	.byte	0x04
	.zero		1


	//   ....[100]....
        /*0754*/ 	.word	0x00004cd0
        /*0758*/ 	.word	0x000000ff
        /*075c*/ 	.word	0x00000190
        /*0760*/ 	.short	0x010a
        /*0762*/ 	.byte	0x16
	.zero		1


	//   ....[101]....
        /*0764*/ 	.word	0x00004d20
        /*0768*/ 	.word	0x000000ff
        /*076c*/ 	.word	0x00000000
        /*0770*/ 	.short	0x0101
        /*0772*/ 	.byte	0x04
	.zero		1


	//   ....[102]....
        /*0774*/ 	.word	0x000051c0
        /*0778*/ 	.word	0x0000000c
        /*077c*/ 	.word	0x00000130
        /*0780*/ 	.short	0x010a
        /*0782*/ 	.byte	0xff
	.zero		1


	//   ....[103]....
        /*0784*/ 	.word	0x00005330
        /*0788*/ 	.word	0x00000000
        /*078c*/ 	.word	0x00000000
        /*0790*/ 	.short	0x0101
        /*0792*/ 	.byte	0xff
	.zero		1


	//   ....[104]....
        /*0794*/ 	.word	0x000057c0
        /*0798*/ 	.word	0x000000ff
        /*079c*/ 	.word	0x00000128
        /*07a0*/ 	.short	0x010a
        /*07a2*/ 	.byte	0x15
	.zero		1


	//   ....[105]....
        /*07a4*/ 	.word	0x00005940
        /*07a8*/ 	.word	0x000000ff
        /*07ac*/ 	.word	0x00000100
        /*07b0*/ 	.short	0x010a
        /*07b2*/ 	.byte	0x15
	.zero		1


	//   ....[106]....
        /*07b4*/ 	.word	0x00005ad0
        /*07b8*/ 	.word	0x000000ff
        /*07bc*/ 	.word	0x000000e0
        /*07c0*/ 	.short	0x010b
        /*07c2*/ 	.byte	0x15
	.zero		1


	//   ....[107]....
        /*07c4*/ 	.word	0x00005ae0
        /*07c8*/ 	.word	0x000000ff
        /*07cc*/ 	.word	0x00000000
        /*07d0*/ 	.short	0x0101
        /*07d2*/ 	.byte	0x06
	.zero		1


	//   ....[108]....
        /*07d4*/ 	.word	0x00005af0
        /*07d8*/ 	.word	0x000000ff
        /*07dc*/ 	.word	0x00000108
        /*07e0*/ 	.short	0x010a
        /*07e2*/ 	.byte	0x15
	.zero		1


	//   ....[109]....
        /*07e4*/ 	.word	0x00005c50
        /*07e8*/ 	.word	0x000000ff
        /*07ec*/ 	.word	0x000000e8
        /*07f0*/ 	.short	0x010b
        /*07f2*/ 	.byte	0x15
	.zero		1


	//   ....[110]....
        /*07f4*/ 	.word	0x00005c60
        /*07f8*/ 	.word	0x000000ff
        /*07fc*/ 	.word	0x00000000
        /*0800*/ 	.short	0x0101
        /*0802*/ 	.byte	0x06
	.zero		1


	//   ....[111]....
        /*0804*/ 	.word	0x00005c70
        /*0808*/ 	.word	0x000000ff
        /*080c*/ 	.word	0x00000110
        /*0810*/ 	.short	0x010a
        /*0812*/ 	.byte	0x15
	.zero		1


	//   ....[112]....
        /*0814*/ 	.word	0x00005dc0
        /*0818*/ 	.word	0x000000ff
        /*081c*/ 	.word	0x000000f0
        /*0820*/ 	.short	0x010b
        /*0822*/ 	.byte	0x15
	.zero		1


	//   ....[113]....
        /*0824*/ 	.word	0x00005dd0
        /*0828*/ 	.word	0x000000ff
        /*082c*/ 	.word	0x00000000
        /*0830*/ 	.short	0x0101
        /*0832*/ 	.byte	0x06
	.zero		1


	//   ....[114]....
        /*0834*/ 	.word	0x00005de0
        /*0838*/ 	.word	0x000000ff
        /*083c*/ 	.word	0x00000118
        /*0840*/ 	.short	0x010a
        /*0842*/ 	.byte	0x15
	.zero		1


	//   ....[115]....
        /*0844*/ 	.word	0x00005fc0
        /*0848*/ 	.word	0x000000ff
        /*084c*/ 	.word	0x000000f8
        /*0850*/ 	.short	0x010b
        /*0852*/ 	.byte	0x15
	.zero		1


	//   ....[116]....
        /*0854*/ 	.word	0x00005fd0
        /*0858*/ 	.word	0x000000ff
        /*085c*/ 	.word	0x00000000
        /*0860*/ 	.short	0x0101
        /*0862*/ 	.byte	0x2e
	.zero		1


	//   ....[117]....
        /*0864*/ 	.word	0x00006010
        /*0868*/ 	.word	0x000000ff
        /*086c*/ 	.word	0x00000100
        /*0870*/ 	.short	0x010a
        /*0872*/ 	.byte	0x15
	.zero		1


	//   ....[118]....
        /*0874*/ 	.word	0x00006030
        /*0878*/ 	.word	0x000000ff
        /*087c*/ 	.word	0x00000108
        /*0880*/ 	.short	0x010a
        /*0882*/ 	.byte	0x15
	.zero		1


	//   ....[119]....
        /*0884*/ 	.word	0x00006050
        /*0888*/ 	.word	0x000000ff
        /*088c*/ 	.word	0x00000110
        /*0890*/ 	.short	0x010a
        /*0892*/ 	.byte	0x15
	.zero		1


	//   ....[120]....
        /*0894*/ 	.word	0x00006090
        /*0898*/ 	.word	0x00000000
        /*089c*/ 	.word	0x00000118
        /*08a0*/ 	.short	0x010a
        /*08a2*/ 	.byte	0xff
	.zero		1


	//   ....[121]....
        /*08a4*/ 	.word	0x000063a0
        /*08a8*/ 	.word	0x00000003
        /*08ac*/ 	.word	0x00000130
        /*08b0*/ 	.short	0x010a
        /*08b2*/ 	.byte	0xff
	.zero		1


	//   ....[122]....
        /*08b4*/ 	.word	0x00006520
        /*08b8*/ 	.word	0x00000000
        /*08bc*/ 	.word	0x00000000
        /*08c0*/ 	.short	0x0101
        /*08c2*/ 	.byte	0xff
	.zero		1


	//   ....[123]....
        /*08c4*/ 	.word	0x00007040
        /*08c8*/ 	.word	0x000000ff
        /*08cc*/ 	.word	0x000000e0
        /*08d0*/ 	.short	0x010a
        /*08d2*/ 	.byte	0x2b
	.zero		1


	//   ....[124]....
        /*08d4*/ 	.word	0x00007060
        /*08d8*/ 	.word	0x00000064
        /*08dc*/ 	.word	0x00000150
        /*08e0*/ 	.short	0x010a
        /*08e2*/ 	.byte	0xff
	.zero		1


	//   ....[125]....
        /*08e4*/ 	.word	0x00007150
        /*08e8*/ 	.word	0x000000ff
        /*08ec*/ 	.word	0x000000e0
        /*08f0*/ 	.short	0x010a
        /*08f2*/ 	.byte	0x2b
	.zero		1


	//   ....[126]....
        /*08f4*/ 	.word	0x00007240
        /*08f8*/ 	.word	0x00000064
        /*08fc*/ 	.word	0x00000150
        /*0900*/ 	.short	0x010a
        /*0902*/ 	.byte	0xff
	.zero		1


	//   ....[127]....
        /*0904*/ 	.word	0x00007d10
        /*0908*/ 	.word	0x00000000
        /*090c*/ 	.word	0x00000000
        /*0910*/ 	.short	0x0101
        /*0912*/ 	.byte	0xff
	.zero		1


	//   ....[128]....
        /*0914*/ 	.word	0x00007d20
        /*0918*/ 	.word	0x00000003
        /*091c*/ 	.word	0x000000e0
        /*0920*/ 	.short	0x010a
        /*0922*/ 	.byte	0xff
	.zero		1


	//   ....[129]....
        /*0924*/ 	.word	0x00007e00
        /*0928*/ 	.word	0x00000003
        /*092c*/ 	.word	0x000000e0
        /*0930*/ 	.short	0x010a
        /*0932*/ 	.byte	0xff
	.zero		1


	//   ....[130]....
        /*0934*/ 	.word	0x00008970
        /*0938*/ 	.word	0x0000003d
        /*093c*/ 	.word	0x00000000
        /*0940*/ 	.short	0x0101
        /*0942*/ 	.byte	0xff
	.zero		1


	//   ....[131]....
        /*0944*/ 	.word	0x00008990
        /*0948*/ 	.word	0x0000003e
        /*094c*/ 	.word	0x000000e0
        /*0950*/ 	.short	0x010a
        /*0952*/ 	.byte	0xff
	.zero		1


	//   ....[132]....
        /*0954*/ 	.word	0x00008a60
        /*0958*/ 	.word	0x0000003e
        /*095c*/ 	.word	0x000000e0
        /*0960*/ 	.short	0x010a
        /*0962*/ 	.byte	0xff
	.zero		1


	//   ....[133]....
        /*0964*/ 	.word	0x000095d0
        /*0968*/ 	.word	0x0000003d
        /*096c*/ 	.word	0x00000000
        /*0970*/ 	.short	0x0101
        /*0972*/ 	.byte	0xff
	.zero		1


	//   ....[134]....
        /*0974*/ 	.word	0x000095f0
        /*0978*/ 	.word	0x0000003e
        /*097c*/ 	.word	0x000000e0
        /*0980*/ 	.short	0x010a
        /*0982*/ 	.byte	0xff
	.zero		1


	//   ....[135]....
        /*0984*/ 	.word	0x000096c0
        /*0988*/ 	.word	0x0000003e
        /*098c*/ 	.word	0x000000e0
        /*0990*/ 	.short	0x010a
        /*0992*/ 	.byte	0xff
	.zero		1


	//   ....[136]....
        /*0994*/ 	.word	0x00009ab0
        /*0998*/ 	.word	0x00000074
        /*099c*/ 	.word	0x00000000
        /*09a0*/ 	.short	0x0101
        /*09a2*/ 	.byte	0xff
	.zero		1


	//   ....[137]....
        /*09a4*/ 	.word	0x0000a280
        /*09a8*/ 	.word	0x00000002
        /*09ac*/ 	.word	0x00000000
        /*09b0*/ 	.short	0x0101
        /*09b2*/ 	.byte	0xff
	.zero		1


	//   ....[138]....
        /*09b4*/ 	.word	0x0000a520
        /*09b8*/ 	.word	0x000000ff
        /*09bc*/ 	.word	0x00000000
        /*09c0*/ 	.short	0x0101
        /*09c2*/ 	.byte	0x06
	.zero		1


	//   ....[139]....
        /*09c4*/ 	.word	0x0000a540
        /*09c8*/ 	.word	0x00000003
        /*09cc*/ 	.word	0x00000180
        /*09d0*/ 	.short	0x010a
        /*09d2*/ 	.byte	0xff
	.zero		1


	//   ....[140]....
        /*09d4*/ 	.word	0x0000a5a0
        /*09d8*/ 	.word	0x00000000
        /*09dc*/ 	.word	0x00000070
        /*09e0*/ 	.short	0x010a
        /*09e2*/ 	.byte	0xff
	.zero		1


	//   ....[141]....
        /*09e4*/ 	.word	0x0000a600
        /*09e8*/ 	.word	0x00000000
        /*09ec*/ 	.word	0x00000070
        /*09f0*/ 	.short	0x010a
        /*09f2*/ 	.byte	0xff
	.zero		1


	//   ....[142]....
        /*09f4*/ 	.word	0x0000a650
        /*09f8*/ 	.word	0x00000003
        /*09fc*/ 	.word	0x00000130
        /*0a00*/ 	.short	0x010a
        /*0a02*/ 	.byte	0xff
	.zero		1


	//   ....[143]....
        /*0a04*/ 	.word	0x0000a6b0
        /*0a08*/ 	.word	0x00000000
        /*0a0c*/ 	.word	0x00000000
        /*0a10*/ 	.short	0x010a
        /*0a12*/ 	.byte	0xff
	.zero		1


	//   ....[144]....
        /*0a14*/ 	.word	0x0000a710
        /*0a18*/ 	.word	0x00000000
        /*0a1c*/ 	.word	0x00000000
        /*0a20*/ 	.short	0x010a
        /*0a22*/ 	.byte	0xff
	.zero		1


	//   ....[145]....
        /*0a24*/ 	.word	0x0000a770
        /*0a28*/ 	.word	0x00000000
        /*0a2c*/ 	.word	0x00000000
        /*0a30*/ 	.short	0x010a
        /*0a32*/ 	.byte	0xff
	.zero		1


	//   ....[146]....
        /*0a34*/ 	.word	0x0000a7d0
        /*0a38*/ 	.word	0x00000000
        /*0a3c*/ 	.word	0x00000000
        /*0a40*/ 	.short	0x010a
        /*0a42*/ 	.byte	0xff
	.zero		1


	//   ....[147]....
        /*0a44*/ 	.word	0x0000a830
        /*0a48*/ 	.word	0x00000000
        /*0a4c*/ 	.word	0x00000000
        /*0a50*/ 	.short	0x010a
        /*0a52*/ 	.byte	0xff
	.zero		1


	//   ....[148]....
        /*0a54*/ 	.word	0x0000a890
        /*0a58*/ 	.word	0x00000000
        /*0a5c*/ 	.word	0x00000000
        /*0a60*/ 	.short	0x010a
        /*0a62*/ 	.byte	0xff
	.zero		1


	//   ....[149]....
        /*0a64*/ 	.word	0x0000a8f0
        /*0a68*/ 	.word	0x00000000
        /*0a6c*/ 	.word	0x00000000
        /*0a70*/ 	.short	0x010a
        /*0a72*/ 	.byte	0xff
	.zero		1


	//   ....[150]....
        /*0a74*/ 	.word	0x0000a950
        /*0a78*/ 	.word	0x00000000
        /*0a7c*/ 	.word	0x00000000
        /*0a80*/ 	.short	0x010a
        /*0a82*/ 	.byte	0xff
	.zero		1


	//   ....[151]....
        /*0a84*/ 	.word	0x0000a9b0
        /*0a88*/ 	.word	0x00000000
        /*0a8c*/ 	.word	0x00000000
        /*0a90*/ 	.short	0x010a
        /*0a92*/ 	.byte	0xff
	.zero		1


	//   ....[152]....
        /*0a94*/ 	.word	0x0000aa10
        /*0a98*/ 	.word	0x00000000
        /*0a9c*/ 	.word	0x00000000
        /*0aa0*/ 	.short	0x010a
        /*0aa2*/ 	.byte	0xff
	.zero		1


	//   ....[153]....
        /*0aa4*/ 	.word	0x0000aa70
        /*0aa8*/ 	.word	0x00000000
        /*0aac*/ 	.word	0x00000000
        /*0ab0*/ 	.short	0x010a
        /*0ab2*/ 	.byte	0xff
	.zero		1


	//   ....[154]....
        /*0ab4*/ 	.word	0x0000aad0
        /*0ab8*/ 	.word	0x00000000
        /*0abc*/ 	.word	0x00000000
        /*0ac0*/ 	.short	0x010a
        /*0ac2*/ 	.byte	0xff
	.zero		1


	//   ....[155]....
        /*0ac4*/ 	.word	0x0000ab30
        /*0ac8*/ 	.word	0x00000000
        /*0acc*/ 	.word	0x00000000
        /*0ad0*/ 	.short	0x010a
        /*0ad2*/ 	.byte	0xff
	.zero		1


	//   ....[156]....
        /*0ad4*/ 	.word	0x0000ab80
        /*0ad8*/ 	.word	0x00000002
        /*0adc*/ 	.word	0x00000170
        /*0ae0*/ 	.short	0x010a
        /*0ae2*/ 	.byte	0xff
	.zero		1


	//   ....[157]....
        /*0ae4*/ 	.word	0x0000abe0
        /*0ae8*/ 	.word	0x00000002
        /*0aec*/ 	.word	0x00000140
        /*0af0*/ 	.short	0x010a
        /*0af2*/ 	.byte	0xff
	.zero		1


	//   ....[158]....
        /*0af4*/ 	.word	0x0000ac30
        /*0af8*/ 	.word	0x00000002
        /*0afc*/ 	.word	0x00000130
        /*0b00*/ 	.short	0x010a
        /*0b02*/ 	.byte	0xff
	.zero		1


	//   ....[159]....
        /*0b04*/ 	.word	0x0000ac90
        /*0b08*/ 	.word	0x00000000
        /*0b0c*/ 	.word	0x00000140
        /*0b10*/ 	.short	0x010a
        /*0b12*/ 	.byte	0xff
	.zero		1


	//   ....[160]....
        /*0b14*/ 	.word	0x0000acf0
        /*0b18*/ 	.word	0x00000000
        /*0b1c*/ 	.word	0x00000008
        /*0b20*/ 	.short	0x010a
        /*0b22*/ 	.byte	0xff
	.zero		1


	//   ....[161]....
        /*0b24*/ 	.word	0x0000ade0
        /*0b28*/ 	.word	0x00000000
        /*0b2c*/ 	.word	0x00000008
        /*0b30*/ 	.short	0x010a
        /*0b32*/ 	.byte	0xff
	.zero		1


	//   ....[162]....
        /*0b34*/ 	.word	0x0000ae30
        /*0b38*/ 	.word	0x00000000
        /*0b3c*/ 	.word	0x00000130
        /*0b40*/ 	.short	0x010a
        /*0b42*/ 	.byte	0xff
	.zero		1


	//   ....[163]....
        /*0b44*/ 	.word	0x0000ae90
        /*0b48*/ 	.word	0x00000000
        /*0b4c*/ 	.word	0x00000160
        /*0b50*/ 	.short	0x010a
        /*0b52*/ 	.byte	0xff
	.zero		1


	//   ....[164]....
        /*0b54*/ 	.word	0x0000aef0
        /*0b58*/ 	.word	0x00000000
        /*0b5c*/ 	.word	0x00000000
        /*0b60*/ 	.short	0x010a
        /*0b62*/ 	.byte	0xff
	.zero		1


	//   ....[165]....
        /*0b64*/ 	.word	0x0000af50
        /*0b68*/ 	.word	0x00000000
        /*0b6c*/ 	.word	0x00000000
        /*0b70*/ 	.short	0x010a
        /*0b72*/ 	.byte	0xff
	.zero		1


	//   ....[166]....
        /*0b74*/ 	.word	0x0000afb0
        /*0b78*/ 	.word	0x00000000
        /*0b7c*/ 	.word	0x00000190
        /*0b80*/ 	.short	0x010a
        /*0b82*/ 	.byte	0xff
	.zero		1


	//   ....[167]....
        /*0b84*/ 	.word	0x0000b000
        /*0b88*/ 	.word	0x0000000c
        /*0b8c*/ 	.word	0x00000130
        /*0b90*/ 	.short	0x010a
        /*0b92*/ 	.byte	0xff
	.zero		1


	//   ....[168]....
        /*0b94*/ 	.word	0x0000b060
        /*0b98*/ 	.word	0x00000000
        /*0b9c*/ 	.word	0x00000128
        /*0ba0*/ 	.short	0x010a
        /*0ba2*/ 	.byte	0xff
	.zero		1


	//   ....[169]....
        /*0ba4*/ 	.word	0x0000b0c0
        /*0ba8*/ 	.word	0x00000000
        /*0bac*/ 	.word	0x00000100
        /*0bb0*/ 	.short	0x010a
        /*0bb2*/ 	.byte	0xff
	.zero		1


	//   ....[170]....
        /*0bb4*/ 	.word	0x0000b120
        /*0bb8*/ 	.word	0x00000000
        /*0bbc*/ 	.word	0x00000108
        /*0bc0*/ 	.short	0x010a
        /*0bc2*/ 	.byte	0xff
	.zero		1


	//   ....[171]....
        /*0bc4*/ 	.word	0x0000b180
        /*0bc8*/ 	.word	0x00000000
        /*0bcc*/ 	.word	0x00000110
        /*0bd0*/ 	.short	0x010a
        /*0bd2*/ 	.byte	0xff
	.zero		1


	//   ....[172]....
        /*0bd4*/ 	.word	0x0000b1e0
        /*0bd8*/ 	.word	0x00000000
        /*0bdc*/ 	.word	0x00000118
        /*0be0*/ 	.short	0x010a
        /*0be2*/ 	.byte	0xff
	.zero		1


	//   ....[173]....
        /*0be4*/ 	.word	0x0000b240
        /*0be8*/ 	.word	0x00000000
        /*0bec*/ 	.word	0x00000100
        /*0bf0*/ 	.short	0x010a
        /*0bf2*/ 	.byte	0xff
	.zero		1


	//   ....[174]....
        /*0bf4*/ 	.word	0x0000b2a0
        /*0bf8*/ 	.word	0x00000000
        /*0bfc*/ 	.word	0x00000108
        /*0c00*/ 	.short	0x010a
        /*0c02*/ 	.byte	0xff
	.zero		1


	//   ....[175]....
        /*0c04*/ 	.word	0x0000b300
        /*0c08*/ 	.word	0x00000000
        /*0c0c*/ 	.word	0x00000110
        /*0c10*/ 	.short	0x010a
        /*0c12*/ 	.byte	0xff
	.zero		1


	//   ....[176]....
        /*0c14*/ 	.word	0x0000b350
        /*0c18*/ 	.word	0x00000003
        /*0c1c*/ 	.word	0x00000130
        /*0c20*/ 	.short	0x010a
        /*0c22*/ 	.byte	0xff
	.zero		1


	//   ....[177]....
        /*0c24*/ 	.word	0x0000b3b0
        /*0c28*/ 	.word	0x00000000
        /*0c2c*/ 	.word	0x000000e0
        /*0c30*/ 	.short	0x010a
        /*0c32*/ 	.byte	0xff
	.zero		1


	//   ....[178]....
        /*0c34*/ 	.word	0x0000b400
        /*0c38*/ 	.word	0x00000064
        /*0c3c*/ 	.word	0x00000150
        /*0c40*/ 	.short	0x010a
        /*0c42*/ 	.byte	0xff
	.zero		1


	//   ....[179]....
        /*0c44*/ 	.word	0x0000b450
        /*0c48*/ 	.word	0x00000003
        /*0c4c*/ 	.word	0x000000e0
        /*0c50*/ 	.short	0x010a
        /*0c52*/ 	.byte	0xff
	.zero		1


	//   ....[180]....
        /*0c54*/ 	.word	0x0000b4a0
        /*0c58*/ 	.word	0x0000003e
        /*0c5c*/ 	.word	0x000000e0
        /*0c60*/ 	.short	0x010a
        /*0c62*/ 	.byte	0xff
	.zero		1


	//   ....[181]....
        /*0c64*/ 	.word	0x0000b4f0
        /*0c68*/ 	.word	0x0000003e
        /*0c6c*/ 	.word	0x000000e0
        /*0c70*/ 	.short	0x010a
        /*0c72*/ 	.byte	0xff
	.zero		1


	//----- nvinfo : EIATTR_NUM_MBARRIERS
	.align		4
.L_47:
        /*0c74*/ 	.byte	0x03, 0x38
        /*0c76*/ 	.short	0x0033


	//----- nvinfo : EIATTR_EXIT_INSTR_OFFSETS
	.align		4
        /*0c78*/ 	.byte	0x04, 0x1c
        /*0c7a*/ 	.short	(.L_49 - .L_48)


	//   ....[0]....
.L_48:
        /*0c7c*/ 	.word	0x00003690


	//   ....[1]....
        /*0c80*/ 	.word	0x00003b80


	//   ....[2]....
        /*0c84*/ 	.word	0x00003be0


	//   ....[3]....
        /*0c88*/ 	.word	0x00004f50


	//   ....[4]....
        /*0c8c*/ 	.word	0x000060c0


	//   ....[5]....
        /*0c90*/ 	.word	0x00006100


	//   ....[6]....
        /*0c94*/ 	.word	0x0000a420


	//   ....[7]....
        /*0c98*/ 	.word	0x0000a490


	//   ....[8]....
        /*0c9c*/ 	.word	0x0000a4c0


	//   ....[9]....
        /*0ca0*/ 	.word	0x0000a530


	//----- nvinfo : EIATTR_MAX_THREADS
	.align		4
.L_49:
        /*0ca4*/ 	.byte	0x04, 0x05
        /*0ca6*/ 	.short	(.L_51 - .L_50)
.L_50:
        /*0ca8*/ 	.word	0x00000100
        /*0cac*/ 	.word	0x00000001
        /*0cb0*/ 	.word	0x00000001


	//----- nvinfo : EIATTR_CRS_STACK_SIZE
	.align		4
.L_51:
        /*0cb4*/ 	.byte	0x04, 0x1e
        /*0cb6*/ 	.short	(.L_53 - .L_52)
.L_52:
        /*0cb8*/ 	.word	0x00000000


	//----- nvinfo : EIATTR_CBANK_PARAM_SIZE
	.align		4
.L_53:
        /*0cbc*/ 	.byte	0x03, 0x19
        /*0cbe*/ 	.short	0x0c00


	//----- nvinfo : EIATTR_PARAM_CBANK
	.align		4
        /*0cc0*/ 	.byte	0x04, 0x0a
        /*0cc2*/ 	.short	(.L_55 - .L_54)
	.align		4
.L_54:
        /*0cc4*/ 	.word	index@(.nv.constant0._ZN7cutlass13device_kernelINS_4gemm6kernel13GemmUniversalIN4cute5tupleIJiiiiEEENS1_10collective13CollectiveMmaINS1_46MainloopSm100TmaUmmaWarpSpecializedBlockScaledILi14ELi2ELi2ENS5_IJNS4_1CILi2EEENSA_ILi4EEENSA_ILi1EEEEEEEENS5_IJNSA_ILi256EEENSA_ILi128EEESH_EEENS5_IJNS_12float_e2m1_tENS_13float_ue8m0_tEEEENS5_IJNS5_IJlSD_lEEENS4_6LayoutINS5_IJNS5_IJNS5_IJNSA_ILi32EEESC_EEEiEEESQ_NS5_IJSD_iEEEEEENS5_IJNS5_IJNS5_IJNSA_ILi16EEESC_EEEiEEENS5_IJNS5_IJNSA_ILi0EEESD_EEENSA_ILi512EEEEEENS5_IJSW_iEEEEEEEEEEESL_S13_NS4_8TiledMMAINS4_8MMA_AtomIJNS4_23SM100_MMA_MXF4_2x1SM_SSISJ_SJ_fSK_Li256ELi128ELi32ELNS4_4UMMA5MajorE0ELS18_0ELNS17_7ScaleInE0ELS19_0EEEEEENSN_INS5_IJSD_SD_SD_EEENS5_IJSW_SW_SW_EEEEENS5_IJNS4_10UnderscoreES1F_S1F_EEEEENS5_IJNS4_28SM100_TMA_2SM_LOAD_MULTICASTES1I_EEENS5_IJNS4_14ComposedLayoutINS4_7SwizzleILi2ELi4ELi3EEENS4_18smem_ptr_flag_bitsILi4EEENSN_INS5_IJNSA_ILi8EEESH_EEENS5_IJSH_SD_EEEEEEENSN_INS5_IJNS5_IJNS5_IJSP_SD_EEENS5_IJSO_SB_EEEEEESD_NS5_IJSB_SD_EEEEEENS5_IJNS5_IJNS5_IJSU_SY_EEESX_EEESW_NS5_IJSB_SY_EEEEEEEEEEEvNS4_8identityENS5_IJNS4_18SM100_TMA_2SM_LOADES1I_EEES24_vS25_EENS_8epilogue10collective18CollectiveEpilogueINS29_23Sm100TmaWarpSpecializedILi4ELi2ELi32ELb1ELb0EEEJNS5_IJSH_SH_SH_EEENS5_IJNSN_ISH_SD_EENSN_ISO_SD_EEEEENS_10bfloat16_tESM_S2I_SM_NS29_6fusion15FusionCallbacksIS2D_NS2J_17LinearCombinationIS2I_fS2I_fLNS_15FloatRoundStyleE2EEES2E_S2H_JEEENS4_5SM1004TMEM4LOAD26SM100_TMEM_LOAD_32dp32b32xENS4_13SM90_TMA_LOADENS1K_IS1M_NS1N_ILi16EEENSN_INS5_IJS1P_SO_EEENS5_IJSO_SD_EEEEEEENS4_39AutoVectorizingCopyWithAssumedAlignmentILi128EEENS4_14SM90_TMA_STOREES2Y_S30_S30_EEEvvEEEEvNT_6ParamsE)
        /*0cc8*/ 	.short	0x0380
        /*0cca*/ 	.short	0x0c00


	//----- nvinfo : EIATTR_SW_WAR
	.align		4
.L_55:
        /*0ccc*/ 	.byte	0x04, 0x36
        /*0cce*/ 	.short	(.L_57 - .L_56)
.L_56:
        /*0cd0*/ 	.word	0x00000008
.L_57:


//--------------------- .nv.callgraph             --------------------------
	.section	.nv.callgraph,"",@"SHT_CUDA_CALLGRAPH"
	.align	4
	.sectionentsize	8
	.align		4
        /*0000*/ 	.word	0x00000000
	.align		4
        /*0004*/ 	.word	0xffffffff
	.align		4
        /*0008*/ 	.word	index@(_ZN7cutlass13device_kernelINS_4gemm6kernel13GemmUniversalIN4cute5tupleIJiiiiEEENS1_10collective13CollectiveMmaINS1_46MainloopSm100TmaUmmaWarpSpecializedBlockScaledILi14ELi2ELi2ENS5_IJNS4_1CILi2EEENSA_ILi4EEENSA_ILi1EEEEEEEENS5_IJNSA_ILi256EEENSA_ILi128EEESH_EEENS5_IJNS_12float_e2m1_tENS_13float_ue8m0_tEEEENS5_IJNS5_IJlSD_lEEENS4_6LayoutINS5_IJNS5_IJNS5_IJNSA_ILi32EEESC_EEEiEEESQ_NS5_IJSD_iEEEEEENS5_IJNS5_IJNS5_IJNSA_ILi16EEESC_EEEiEEENS5_IJNS5_IJNSA_ILi0EEESD_EEENSA_ILi512EEEEEENS5_IJSW_iEEEEEEEEEEESL_S13_NS4_8TiledMMAINS4_8MMA_AtomIJNS4_23SM100_MMA_MXF4_2x1SM_SSISJ_SJ_fSK_Li256ELi128ELi32ELNS4_4UMMA5MajorE0ELS18_0ELNS17_7ScaleInE0ELS19_0EEEEEENSN_INS5_IJSD_SD_SD_EEENS5_IJSW_SW_SW_EEEEENS5_IJNS4_10UnderscoreES1F_S1F_EEEEENS5_IJNS4_28SM100_TMA_2SM_LOAD_MULTICASTES1I_EEENS5_IJNS4_14ComposedLayoutINS4_7SwizzleILi2ELi4ELi3EEENS4_18smem_ptr_flag_bitsILi4EEENSN_INS5_IJNSA_ILi8EEESH_EEENS5_IJSH_SD_EEEEEEENSN_INS5_IJNS5_IJNS5_IJSP_SD_EEENS5_IJSO_SB_EEEEEESD_NS5_IJSB_SD_EEEEEENS5_IJNS5_IJNS5_IJSU_SY_EEESX_EEESW_NS5_IJSB_SY_EEEEEEEEEEEvNS4_8identityENS5_IJNS4_18SM100_TMA_2SM_LOADES1I_EEES24_vS25_EENS_8epilogue10collective18CollectiveEpilogueINS29_23Sm100TmaWarpSpecializedILi4ELi2ELi32ELb1ELb0EEEJNS5_IJSH_SH_SH_EEENS5_IJNSN_ISH_SD_EENSN_ISO_SD_EEEEENS_10bfloat16_tESM_S2I_SM_NS29_6fusion15FusionCallbacksIS2D_NS2J_17LinearCombinationIS2I_fS2I_fLNS_15FloatRoundStyleE2EEES2E_S2H_JEEENS4_5SM1004TMEM4LOAD26SM100_TMEM_LOAD_32dp32b32xENS4_13SM90_TMA_LOADENS1K_IS1M_NS1N_ILi16EEENSN_INS5_IJS1P_SO_EEENS5_IJSO_SD_EEEEEEENS4_39AutoVectorizingCopyWithAssumedAlignmentILi128EEENS4_14SM90_TMA_STOREES2Y_S30_S30_EEEvvEEEEvNT_6ParamsE)
	.align		4
        /*000c*/ 	.word	index@(__assertfail)
	.align		4
        /*0010*/ 	.word	0x00000000
	.align		4
        /*0014*/ 	.word	0xfffffffe
	.align		4
        /*0018*/ 	.word	0x00000000
	.align		4
        /*001c*/ 	.word	0xfffffffd
	.align		4
        /*0020*/ 	.word	0x00000000
	.align		4
        /*0024*/ 	.word	0xfffffffc


//--------------------- .nv.constant4             --------------------------
	.section	.nv.constant4,"a",@progbits
	.align	8
	.align		8
.nv.constant4:
        /*0000*/ 	.dword	__assertfail
	.align		8
        /*0008*/ 	.dword	__unnamed_1
	.align		8
        /*0010*/ 	.dword	__unnamed_2
	.align		8
        /*0018*/ 	.dword	_ZN40_INTERNAL_0e483258_4_k_cu_7653bd6c_358144cuda3std3__45__cpo5beginE
	.align		8
        /*0020*/ 	.dword	_ZN40_INTERNAL_0e483258_4_k_cu_7653bd6c_358144cuda3std3__45__cpo3endE
	.align		8
        /*0028*/ 	.dword	_ZN40_INTERNAL_0e483258_4_k_cu_7653bd6c_358144cuda3std3__45__cpo6cbeginE
	.align		8
        /*0030*/ 	.dword	_ZN40_INTERNAL_0e483258_4_k_cu_7653bd6c_358144cuda3std3__45__cpo4cendE
	.align		8
        /*0038*/ 	.dword	_ZN40_INTERNAL_0e483258_4_k_cu_7653bd6c_358144cuda3std3__442_GLOBAL__N__0e483258_4_k_cu_7653bd6c_358146ignoreE
	.align		8
        /*0040*/ 	.dword	_ZN40_INTERNAL_0e483258_4_k_cu_7653bd6c_358144cuda3std3__419piecewise_constructE
	.align		8
        /*0048*/ 	.dword	_ZN40_INTERNAL_0e483258_4_k_cu_7653bd6c_358144cuda3std3__48in_placeE
	.align		8
        /*0050*/ 	.dword	_ZN40_INTERNAL_0e483258_4_k_cu_7653bd6c_358144cuda3std6ranges3__45__cpo4swapE
	.align		8
        /*0058*/ 	.dword	_ZN40_INTERNAL_0e483258_4_k_cu_7653bd6c_358144cuda3std6ranges3__45__cpo9iter_moveE
	.align		8
        /*0060*/ 	.dword	_ZN40_INTERNAL_0e483258_4_k_cu_7653bd6c_358144cute7productE
	.align		8
        /*0068*/ 	.dword	_ZN40_INTERNAL_0e483258_4_k_cu_7653bd6c_358144cute1_E
	.align		8
        /*0070*/ 	.dword	$str$25
	.align		8
        /*0078*/ 	.dword	$str$26
	.align		8
        /*0080*/ 	.dword	$str$29
	.align		8
        /*0088*/ 	.dword	$str$30


//--------------------- .text._ZN7cutlass13device_kernelINS_4gemm6kernel13GemmUniversalIN4cute5tupleIJiiiiEEENS1_10collective13CollectiveMmaINS1_46MainloopSm100TmaUmmaWarpSpecializedBlockScaledILi14ELi2ELi2ENS5_IJNS4_1CILi2EEENSA_ILi4EEENSA_ILi1EEEEEEEENS5_IJNSA_ILi256EEENSA_ILi128EEESH_EEENS5_IJNS_12float_e2m1_tENS_13float_ue8m0_tEEEENS5_IJNS5_IJlSD_lEEENS4_6LayoutINS5_IJNS5_IJNS5_IJNSA_ILi32EEESC_EEEiEEESQ_NS5_IJSD_iEEEEEENS5_IJNS5_IJNS5_IJNSA_ILi16EEESC_EEEiEEENS5_IJNS5_IJNSA_ILi0EEESD_EEENSA_ILi512EEEEEENS5_IJSW_iEEEEEEEEEEESL_S13_NS4_8TiledMMAINS4_8MMA_AtomIJNS4_23SM100_MMA_MXF4_2x1SM_SSISJ_SJ_fSK_Li256ELi128ELi32ELNS4_4UMMA5MajorE0ELS18_0ELNS17_7ScaleInE0ELS19_0EEEEEENSN_INS5_IJSD_SD_SD_EEENS5_IJSW_SW_SW_EEEEENS5_IJNS4_10UnderscoreES1F_S1F_EEEEENS5_IJNS4_28SM100_TMA_2SM_LOAD_MULTICASTES1I_EEENS5_IJNS4_14ComposedLayoutINS4_7SwizzleILi2ELi4ELi3EEENS4_18smem_ptr_flag_bitsILi4EEENSN_INS5_IJNSA_ILi8EEESH_EEENS5_IJSH_SD_EEEEEEENSN_INS5_IJNS5_IJNS5_IJSP_SD_EEENS5_IJSO_SB_EEEEEESD_NS5_IJSB_SD_EEEEEENS5_IJNS5_IJNS5_IJSU_SY_EEESX_EEESW_NS5_IJSB_SY_EEEEEEEEEEEvNS4_8identityENS5_IJNS4_18SM100_TMA_2SM_LOADES1I_EEES24_vS25_EENS_8epilogue10collective18CollectiveEpilogueINS29_23Sm100TmaWarpSpecializedILi4ELi2ELi32ELb1ELb0EEEJNS5_IJSH_SH_SH_EEENS5_IJNSN_ISH_SD_EENSN_ISO_SD_EEEEENS_10bfloat16_tESM_S2I_SM_NS29_6fusion15FusionCallbacksIS2D_NS2J_17LinearCombinationIS2I_fS2I_fLNS_15FloatRoundStyleE2EEES2E_S2H_JEEENS4_5SM1004TMEM4LOAD26SM100_TMEM_LOAD_32dp32b32xENS4_13SM90_TMA_LOADENS1K_IS1M_NS1N_ILi16EEENSN_INS5_IJS1P_SO_EEENS5_IJSO_SD_EEEEEEENS4_39AutoVectorizingCopyWithAssumedAlignmentILi128EEENS4_14SM90_TMA_STOREES2Y_S30_S30_EEEvvEEEEvNT_6ParamsE --------------------------
	.section	.text._ZN7cutlass13device_kernelINS_4gemm6kernel13GemmUniversalIN4cute5tupleIJiiiiEEENS1_10collective13CollectiveMmaINS1_46MainloopSm100TmaUmmaWarpSpecializedBlockScaledILi14ELi2ELi2ENS5_IJNS4_1CILi2EEENSA_ILi4EEENSA_ILi1EEEEEEEENS5_IJNSA_ILi256EEENSA_ILi128EEESH_EEENS5_IJNS_12float_e2m1_tENS_13float_ue8m0_tEEEENS5_IJNS5_IJlSD_lEEENS4_6LayoutINS5_IJNS5_IJNS5_IJNSA_ILi32EEESC_EEEiEEESQ_NS5_IJSD_iEEEEEENS5_IJNS5_IJNS5_IJNSA_ILi16EEESC_EEEiEEENS5_IJNS5_IJNSA_ILi0EEESD_EEENSA_ILi512EEEEEENS5_IJSW_iEEEEEEEEEEESL_S13_NS4_8TiledMMAINS4_8MMA_AtomIJNS4_23SM100_MMA_MXF4_2x1SM_SSISJ_SJ_fSK_Li256ELi128ELi32ELNS4_4UMMA5MajorE0ELS18_0ELNS17_7ScaleInE0ELS19_0EEEEEENSN_INS5_IJSD_SD_SD_EEENS5_IJSW_SW_SW_EEEEENS5_IJNS4_10UnderscoreES1F_S1F_EEEEENS5_IJNS4_28SM100_TMA_2SM_LOAD_MULTICASTES1I_EEENS5_IJNS4_14ComposedLayoutINS4_7SwizzleILi2ELi4ELi3EEENS4_18smem_ptr_flag_bitsILi4EEENSN_INS5_IJNSA_ILi8EEESH_EEENS5_IJSH_SD_EEEEEEENSN_INS5_IJNS5_IJNS5_IJSP_SD_EEENS5_IJSO_SB_EEEEEESD_NS5_IJSB_SD_EEEEEENS5_IJNS5_IJNS5_IJSU_SY_EEESX_EEESW_NS5_IJSB_SY_EEEEEEEEEEEvNS4_8identityENS5_IJNS4_18SM100_TMA_2SM_LOADES1I_EEES24_vS25_EENS_8epilogue10collective18CollectiveEpilogueINS29_23Sm100TmaWarpSpecializedILi4ELi2ELi32ELb1ELb0EEEJNS5_IJSH_SH_SH_EEENS5_IJNSN_ISH_SD_EENSN_ISO_SD_EEEEENS_10bfloat16_tESM_S2I_SM_NS29_6fusion15FusionCallbacksIS2D_NS2J_17LinearCombinationIS2I_fS2I_fLNS_15FloatRoundStyleE2EEES2E_S2H_JEEENS4_5SM1004TMEM4LOAD26SM100_TMEM_LOAD_32dp32b32xENS4_13SM90_TMA_LOADENS1K_IS1M_NS1N_ILi16EEENSN_INS5_IJS1P_SO_EEENS5_IJSO_SD_EEEEEEENS4_39AutoVectorizingCopyWithAssumedAlignmentILi128EEENS4_14SM90_TMA_STOREES2Y_S30_S30_EEEvvEEEEvNT_6ParamsE,"ax",@progbits
	.align	128
.text._ZN7cutlass13device_kernelINS_4gemm6kernel13GemmUniversalIN4cute5tupleIJiiiiEEENS1_10collective13CollectiveMmaINS1_46MainloopSm100TmaUmmaWarpSpecializedBlockScaledILi14ELi2ELi2ENS5_IJNS4_1CILi2EEENSA_ILi4EEENSA_ILi1EEEEEEEENS5_IJNSA_ILi256EEENSA_ILi128EEESH_EEENS5_IJNS_12float_e2m1_tENS_13float_ue8m0_tEEEENS5_IJNS5_IJlSD_lEEENS4_6LayoutINS5_IJNS5_IJNS5_IJNSA_ILi32EEESC_EEEiEEESQ_NS5_IJSD_iEEEEEENS5_IJNS5_IJNS5_IJNSA_ILi16EEESC_EEEiEEENS5_IJNS5_IJNSA_ILi0EEESD_EEENSA_ILi512EEEEEENS5_IJSW_iEEEEEEEEEEESL_S13_NS4_8TiledMMAINS4_8MMA_AtomIJNS4_23SM100_MMA_MXF4_2x1SM_SSISJ_SJ_fSK_Li256ELi128ELi32ELNS4_4UMMA5MajorE0ELS18_0ELNS17_7ScaleInE0ELS19_0EEEEEENSN_INS5_IJSD_SD_SD_EEENS5_IJSW_SW_SW_EEEEENS5_IJNS4_10UnderscoreES1F_S1F_EEEEENS5_IJNS4_28SM100_TMA_2SM_LOAD_MULTICASTES1I_EEENS5_IJNS4_14ComposedLayoutINS4_7SwizzleILi2ELi4ELi3EEENS4_18smem_ptr_flag_bitsILi4EEENSN_INS5_IJNSA_ILi8EEESH_EEENS5_IJSH_SD_EEEEEEENSN_INS5_IJNS5_IJNS5_IJSP_SD_EEENS5_IJSO_SB_EEEEEESD_NS5_IJSB_SD_EEEEEENS5_IJNS5_IJNS5_IJSU_SY_EEESX_EEESW_NS5_IJSB_SY_EEEEEEEEEEEvNS4_8identityENS5_IJNS4_18SM100_TMA_2SM_LOADES1I_EEES24_vS25_EENS_8epilogue10collective18CollectiveEpilogueINS29_23Sm100TmaWarpSpecializedILi4ELi2ELi32ELb1ELb0EEEJNS5_IJSH_SH_SH_EEENS5_IJNSN_ISH_SD_EENSN_ISO_SD_EEEEENS_10bfloat16_tESM_S2I_SM_NS29_6fusion15FusionCallbacksIS2D_NS2J_17LinearCombinationIS2I_fS2I_fLNS_15FloatRoundStyleE2EEES2E_S2H_JEEENS4_5SM1004TMEM4LOAD26SM100_TMEM_LOAD_32dp32b32xENS4_13SM90_TMA_LOADENS1K_IS1M_NS1N_ILi16EEENSN_INS5_IJS1P_SO_EEENS5_IJSO_SD_EEEEEEENS4_39AutoVectorizingCopyWithAssumedAlignmentILi128EEENS4_14SM90_TMA_STOREES2Y_S30_S30_EEEvvEEEEvNT_6ParamsE:
        .type           _ZN7cutlass13device_kernelINS_4gemm6kernel13GemmUniversalIN4cute5tupleIJiiiiEEENS1_10collective13CollectiveMmaINS1_46MainloopSm100TmaUmmaWarpSpecializedBlockScaledILi14ELi2ELi2ENS5_IJNS4_1CILi2EEENSA_ILi4EEENSA_ILi1EEEEEEEENS5_IJNSA_ILi256EEENSA_ILi128EEESH_EEENS5_IJNS_12float_e2m1_tENS_13float_ue8m0_tEEEENS5_IJNS5_IJlSD_lEEENS4_6LayoutINS5_IJNS5_IJNS5_IJNSA_ILi32EEESC_EEEiEEESQ_NS5_IJSD_iEEEEEENS5_IJNS5_IJNS5_IJNSA_ILi16EEESC_EEEiEEENS5_IJNS5_IJNSA_ILi0EEESD_EEENSA_ILi512EEEEEENS5_IJSW_iEEEEEEEEEEESL_S13_NS4_8TiledMMAINS4_8MMA_AtomIJNS4_23SM100_MMA_MXF4_2x1SM_SSISJ_SJ_fSK_Li256ELi128ELi32ELNS4_4UMMA5MajorE0ELS18_0ELNS17_7ScaleInE0ELS19_0EEEEEENSN_INS5_IJSD_SD_SD_EEENS5_IJSW_SW_SW_EEEEENS5_IJNS4_10UnderscoreES1F_S1F_EEEEENS5_IJNS4_28SM100_TMA_2SM_LOAD_MULTICASTES1I_EEENS5_IJNS4_14ComposedLayoutINS4_7SwizzleILi2ELi4ELi3EEENS4_18smem_ptr_flag_bitsILi4EEENSN_INS5_IJNSA_ILi8EEESH_EEENS5_IJSH_SD_EEEEEEENSN_INS5_IJNS5_IJNS5_IJSP_SD_EEENS5_IJSO_SB_EEEEEESD_NS5_IJSB_SD_EEEEEENS5_IJNS5_IJNS5_IJSU_SY_EEESX_EEESW_NS5_IJSB_SY_EEEEEEEEEEEvNS4_8identityENS5_IJNS4_18SM100_TMA_2SM_LOADES1I_EEES24_vS25_EENS_8epilogue10collective18CollectiveEpilogueINS29_23Sm100TmaWarpSpecializedILi4ELi2ELi32ELb1ELb0EEEJNS5_IJSH_SH_SH_EEENS5_IJNSN_ISH_SD_EENSN_ISO_SD_EEEEENS_10bfloat16_tESM_S2I_SM_NS29_6fusion15FusionCallbacksIS2D_NS2J_17LinearCombinationIS2I_fS2I_fLNS_15FloatRoundStyleE2EEES2E_S2H_JEEENS4_5SM1004TMEM4LOAD26SM100_TMEM_LOAD_32dp32b32xENS4_13SM90_TMA_LOADENS1K_IS1M_NS1N_ILi16EEENSN_INS5_IJS1P_SO_EEENS5_IJSO_SD_EEEEEEENS4_39AutoVectorizingCopyWithAssumedAlignmentILi128EEENS4_14SM90_TMA_STOREES2Y_S30_S30_EEEvvEEEEvNT_6ParamsE,@function
        .size           _ZN7cutlass13device_kernelINS_4gemm6kernel13GemmUniversalIN4cute5tupleIJiiiiEEENS1_10collective13CollectiveMmaINS1_46MainloopSm100TmaUmmaWarpSpecializedBlockScaledILi14ELi2ELi2ENS5_IJNS4_1CILi2EEENSA_ILi4EEENSA_ILi1EEEEEEEENS5_IJNSA_ILi256EEENSA_ILi128EEESH_EEENS5_IJNS_12float_e2m1_tENS_13float_ue8m0_tEEEENS5_IJNS5_IJlSD_lEEENS4_6LayoutINS5_IJNS5_IJNS5_IJNSA_ILi32EEESC_EEEiEEESQ_NS5_IJSD_iEEEEEENS5_IJNS5_IJNS5_IJNSA_ILi16EEESC_EEEiEEENS5_IJNS5_IJNSA_ILi0EEESD_EEENSA_ILi512EEEEEENS5_IJSW_iEEEEEEEEEEESL_S13_NS4_8TiledMMAINS4_8MMA_AtomIJNS4_23SM100_MMA_MXF4_2x1SM_SSISJ_SJ_fSK_Li256ELi128ELi32ELNS4_4UMMA5MajorE0ELS18_0ELNS17_7ScaleInE0ELS19_0EEEEEENSN_INS5_IJSD_SD_SD_EEENS5_IJSW_SW_SW_EEEEENS5_IJNS4_10UnderscoreES1F_S1F_EEEEENS5_IJNS4_28SM100_TMA_2SM_LOAD_MULTICASTES1I_EEENS5_IJNS4_14ComposedLayoutINS4_7SwizzleILi2ELi4ELi3EEENS4_18smem_ptr_flag_bitsILi4EEENSN_INS5_IJNSA_ILi8EEESH_EEENS5_IJSH_SD_EEEEEEENSN_INS5_IJNS5_IJNS5_IJSP_SD_EEENS5_IJSO_SB_EEEEEESD_NS5_IJSB_SD_EEEEEENS5_IJNS5_IJNS5_IJSU_SY_EEESX_EEESW_NS5_IJSB_SY_EEEEEEEEEEEvNS4_8identityENS5_IJNS4_18SM100_TMA_2SM_LOADES1I_EEES24_vS25_EENS_8epilogue10collective18CollectiveEpilogueINS29_23Sm100TmaWarpSpecializedILi4ELi2ELi32ELb1ELb0EEEJNS5_IJSH_SH_SH_EEENS5_IJNSN_ISH_SD_EENSN_ISO_SD_EEEEENS_10bfloat16_tESM_S2I_SM_NS29_6fusion15FusionCallbacksIS2D_NS2J_17LinearCombinationIS2I_fS2I_fLNS_15FloatRoundStyleE2EEES2E_S2H_JEEENS4_5SM1004TMEM4LOAD26SM100_TMEM_LOAD_32dp32b32xENS4_13SM90_TMA_LOADENS1K_IS1M_NS1N_ILi16EEENSN_INS5_IJS1P_SO_EEENS5_IJSO_SD_EEEEEEENS4_39AutoVectorizingCopyWithAssumedAlignmentILi128EEENS4_14SM90_TMA_STOREES2Y_S30_S30_EEEvvEEEEvNT_6ParamsE,(.L_x_226 - _ZN7cutlass13device_kernelINS_4gemm6kernel13GemmUniversalIN4cute5tupleIJiiiiEEENS1_10collective13CollectiveMmaINS1_46MainloopSm100TmaUmmaWarpSpecializedBlockScaledILi14ELi2ELi2ENS5_IJNS4_1CILi2EEENSA_ILi4EEENSA_ILi1EEEEEEEENS5_IJNSA_ILi256EEENSA_ILi128EEESH_EEENS5_IJNS_12float_e2m1_tENS_13float_ue8m0_tEEEENS5_IJNS5_IJlSD_lEEENS4_6LayoutINS5_IJNS5_IJNS5_IJNSA_ILi32EEESC_EEEiEEESQ_NS5_IJSD_iEEEEEENS5_IJNS5_IJNS5_IJNSA_ILi16EEESC_EEEiEEENS5_IJNS5_IJNSA_ILi0EEESD_EEENSA_ILi512EEEEEENS5_IJSW_iEEEEEEEEEEESL_S13_NS4_8TiledMMAINS4_8MMA_AtomIJNS4_23SM100_MMA_MXF4_2x1SM_SSISJ_SJ_fSK_Li256ELi128ELi32ELNS4_4UMMA5MajorE0ELS18_0ELNS17_7ScaleInE0ELS19_0EEEEEENSN_INS5_IJSD_SD_SD_EEENS5_IJSW_SW_SW_EEEEENS5_IJNS4_10UnderscoreES1F_S1F_EEEEENS5_IJNS4_28SM100_TMA_2SM_LOAD_MULTICASTES1I_EEENS5_IJNS4_14ComposedLayoutINS4_7SwizzleILi2ELi4ELi3EEENS4_18smem_ptr_flag_bitsILi4EEENSN_INS5_IJNSA_ILi8EEESH_EEENS5_IJSH_SD_EEEEEEENSN_INS5_IJNS5_IJNS5_IJSP_SD_EEENS5_IJSO_SB_EEEEEESD_NS5_IJSB_SD_EEEEEENS5_IJNS5_IJNS5_IJSU_SY_EEESX_EEESW_NS5_IJSB_SY_EEEEEEEEEEEvNS4_8identityENS5_IJNS4_18SM100_TMA_2SM_LOADES1I_EEES24_vS25_EENS_8epilogue10collective18CollectiveEpilogueINS29_23Sm100TmaWarpSpecializedILi4ELi2ELi32ELb1ELb0EEEJNS5_IJSH_SH_SH_EEENS5_IJNSN_ISH_SD_EENSN_ISO_SD_EEEEENS_10bfloat16_tESM_S2I_SM_NS29_6fusion15FusionCallbacksIS2D_NS2J_17LinearCombinationIS2I_fS2I_fLNS_15FloatRoundStyleE2EEES2E_S2H_JEEENS4_5SM1004TMEM4LOAD26SM100_TMEM_LOAD_32dp32b32xENS4_13SM90_TMA_LOADENS1K_IS1M_NS1N_ILi16EEENSN_INS5_IJS1P_SO_EEENS5_IJSO_SD_EEEEEEENS4_39AutoVectorizingCopyWithAssumedAlignmentILi128EEENS4_14SM90_TMA_STOREES2Y_S30_S30_EEEvvEEEEvNT_6ParamsE)
        .other          _ZN7cutlass13device_kernelINS_4gemm6kernel13GemmUniversalIN4cute5tupleIJiiiiEEENS1_10collective13CollectiveMmaINS1_46MainloopSm100TmaUmmaWarpSpecializedBlockScaledILi14ELi2ELi2ENS5_IJNS4_1CILi2EEENSA_ILi4EEENSA_ILi1EEEEEEEENS5_IJNSA_ILi256EEENSA_ILi128EEESH_EEENS5_IJNS_12float_e2m1_tENS_13float_ue8m0_tEEEENS5_IJNS5_IJlSD_lEEENS4_6LayoutINS5_IJNS5_IJNS5_IJNSA_ILi32EEESC_EEEiEEESQ_NS5_IJSD_iEEEEEENS5_IJNS5_IJNS5_IJNSA_ILi16EEESC_EEEiEEENS5_IJNS5_IJNSA_ILi0EEESD_EEENSA_ILi512EEEEEENS5_IJSW_iEEEEEEEEEEESL_S13_NS4_8TiledMMAINS4_8MMA_AtomIJNS4_23SM100_MMA_MXF4_2x1SM_SSISJ_SJ_fSK_Li256ELi128ELi32ELNS4_4UMMA5MajorE0ELS18_0ELNS17_7ScaleInE0ELS19_0EEEEEENSN_INS5_IJSD_SD_SD_EEENS5_IJSW_SW_SW_EEEEENS5_IJNS4_10UnderscoreES1F_S1F_EEEEENS5_IJNS4_28SM100_TMA_2SM_LOAD_MULTICASTES1I_EEENS5_IJNS4_14ComposedLayoutINS4_7SwizzleILi2ELi4ELi3EEENS4_18smem_ptr_flag_bitsILi4EEENSN_INS5_IJNSA_ILi8EEESH_EEENS5_IJSH_SD_EEEEEEENSN_INS5_IJNS5_IJNS5_IJSP_SD_EEENS5_IJSO_SB_EEEEEESD_NS5_IJSB_SD_EEEEEENS5_IJNS5_IJNS5_IJSU_SY_EEESX_EEESW_NS5_IJSB_SY_EEEEEEEEEEEvNS4_8identityENS5_IJNS4_18SM100_TMA_2SM_LOADES1I_EEES24_vS25_EENS_8epilogue10collective18CollectiveEpilogueINS29_23Sm100TmaWarpSpecializedILi4ELi2ELi32ELb1ELb0EEEJNS5_IJSH_SH_SH_EEENS5_IJNSN_ISH_SD_EENSN_ISO_SD_EEEEENS_10bfloat16_tESM_S2I_SM_NS29_6fusion15FusionCallbacksIS2D_NS2J_17LinearCombinationIS2I_fS2I_fLNS_15FloatRoundStyleE2EEES2E_S2H_JEEENS4_5SM1004TMEM4LOAD26SM100_TMEM_LOAD_32dp32b32xENS4_13SM90_TMA_LOADENS1K_IS1M_NS1N_ILi16EEENSN_INS5_IJS1P_SO_EEENS5_IJSO_SD_EEEEEEENS4_39AutoVectorizingCopyWithAssumedAlignmentILi128EEENS4_14SM90_TMA_STOREES2Y_S30_S30_EEEvvEEEEvNT_6ParamsE,@"STO_CUDA_ENTRY STV_DEFAULT"
_ZN7cutlass13device_kernelINS_4gemm6kernel13GemmUniversalIN4cute5tupleIJiiiiEEENS1_10collective13CollectiveMmaINS1_46MainloopSm100TmaUmmaWarpSpecializedBlockScaledILi14ELi2ELi2ENS5_IJNS4_1CILi2EEENSA_ILi4EEENSA_ILi1EEEEEEEENS5_IJNSA_ILi256EEENSA_ILi128EEESH_EEENS5_IJNS_12float_e2m1_tENS_13float_ue8m0_tEEEENS5_IJNS5_IJlSD_lEEENS4_6LayoutINS5_IJNS5_IJNS5_IJNSA_ILi32EEESC_EEEiEEESQ_NS5_IJSD_iEEEEEENS5_IJNS5_IJNS5_IJNSA_ILi16EEESC_EEEiEEENS5_IJNS5_IJNSA_ILi0EEESD_EEENSA_ILi512EEEEEENS5_IJSW_iEEEEEEEEEEESL_S13_NS4_8TiledMMAINS4_8MMA_AtomIJNS4_23SM100_MMA_MXF4_2x1SM_SSISJ_SJ_fSK_Li256ELi128ELi32ELNS4_4UMMA5MajorE0ELS18_0ELNS17_7ScaleInE0ELS19_0EEEEEENSN_INS5_IJSD_SD_SD_EEENS5_IJSW_SW_SW_EEEEENS5_IJNS4_10UnderscoreES1F_S1F_EEEEENS5_IJNS4_28SM100_TMA_2SM_LOAD_MULTICASTES1I_EEENS5_IJNS4_14ComposedLayoutINS4_7SwizzleILi2ELi4ELi3EEENS4_18smem_ptr_flag_bitsILi4EEENSN_INS5_IJNSA_ILi8EEESH_EEENS5_IJSH_SD_EEEEEEENSN_INS5_IJNS5_IJNS5_IJSP_SD_EEENS5_IJSO_SB_EEEEEESD_NS5_IJSB_SD_EEEEEENS5_IJNS5_IJNS5_IJSU_SY_EEESX_EEESW_NS5_IJSB_SY_EEEEEEEEEEEvNS4_8identityENS5_IJNS4_18SM100_TMA_2SM_LOADES1I_EEES24_vS25_EENS_8epilogue10collective18CollectiveEpilogueINS29_23Sm100TmaWarpSpecializedILi4ELi2ELi32ELb1ELb0EEEJNS5_IJSH_SH_SH_EEENS5_IJNSN_ISH_SD_EENSN_ISO_SD_EEEEENS_10bfloat16_tESM_S2I_SM_NS29_6fusion15FusionCallbacksIS2D_NS2J_17LinearCombinationIS2I_fS2I_fLNS_15FloatRoundStyleE2EEES2E_S2H_JEEENS4_5SM1004TMEM4LOAD26SM100_TMEM_LOAD_32dp32b32xENS4_13SM90_TMA_LOADENS1K_IS1M_NS1N_ILi16EEENSN_INS5_IJS1P_SO_EEENS5_IJSO_SD_EEEEEEENS4_39AutoVectorizingCopyWithAssumedAlignmentILi128EEENS4_14SM90_TMA_STOREES2Y_S30_S30_EEEvvEEEEvNT_6ParamsE:
[----:B------:R-:W1:Y:S01]  /*0000*/  LDC R1, c[0x0][0x37c] ;  /* 0x0000df00ff017b82 */ /* 0x000e620000000800 */
[----:B------:R-:W2:Y:S01]  /*0010*/  S2R R97, SR_TID.X ;  /* 0x0000000000617919 */ /* 0x000ea20000002100 */
[----:B------:R-:W3:Y:S06]  /*0020*/  LDCU.64 UR12, c[0x0][0xc90] ;  /* 0x00019200ff0c77ac */ /* 0x000eec0008000a00 */
[----:B------:R-:W4:Y:S01]  /*0030*/  S2UR UR55, SR_CgaCtaId ;  /* 0x00000000003779c3 */ /* 0x000f220000008800 */
[----:B------:R-:W-:Y:S02]  /*0040*/  PRMT R84, RZ, 0x7610, R84 ;  /* 0x00007610ff547816 */ /* 0x000fe40000000054 */
[----:B------:R-:W-:-:S02]  /*0050*/  ELECT P0, URZ, PT ;  /* 0x0000000000ff782f */ /* 0x000fc40003800000 */
[----:B---3--:R-:W-:-:S04]  /*0060*/  ISETP.NE.U32.AND P1, PT, RZ, UR12, PT ;  /* 0x0000000cff007c0c */ /* 0x008fc8000bf25070 */
[----:B------:R-:W-:Y:S01]  /*0070*/  ISETP.NE.AND.EX P2, PT, RZ, UR13, PT, P1 ;  /* 0x0000000dff007c0c */ /* 0x000fe2000bf45310 */
[----:B----4-:R-:W-:Y:S02]  /*0080*/  ULOP3.LUT UR46, UR55, 0x1, URZ, 0xc0, !UPT ;  /* 0x00000001372e7892 */ /* 0x010fe4000f8ec0ff */
[----:B------:R-:W-:Y:S01]  /*0090*/  ULOP3.LUT UR47, UR55, 0x1, URZ, 0x3c, !UPT ;  /* 0x00000001372f7892 */ /* 0x000fe2000f8e3cff */
[----:B--2---:R-:W-:-:S05]  /*00a0*/  SHF.R.U32.HI R85, RZ, 0x5, R97 ;  /* 0x00000005ff557819 */ /* 0x004fca0000011661 */
[----:B------:R-:W2:Y:S02]  /*00b0*/  SHFL.IDX PT, R0, R85, RZ, 0x1f ;  /* 0x00001fff55007589 */ /* 0x000ea400000e0000 */
[----:B--2---:R-:W-:Y:S02]  /*00c0*/  R2UR UR17, R0 ;  /* 0x00000000001172ca */ /* 0x004fe400000e0000 */
[----:B-1----:R-:W-:Y:S05]  /*00d0*/  @P2 BRA `(.L_x_0) ;  /* 0x0000000000302947 */ /* 0x002fea0003800000 */
[----:B------:R-:W1:Y:S02]  /*00e0*/  LDCU.64 UR4, c[0x0][0xc88] ;  /* 0x00019100ff0477ac */ /* 0x000e640008000a00 */
[----:B-1----:R-:W-:-:S04]  /*00f0*/  UISETP.NE.U32.AND UP0, UPT, UR4, URZ, UPT ;  /* 0x000000ff0400728c */ /* 0x002fc8000bf05070 */
[----:B------:R-:W-:-:S09]  /*0100*/  UISETP.NE.AND.EX UP0, UPT, UR5, URZ, UPT, UP0 ;  /* 0x000000ff0500728c */ /* 0x000fd2000bf05300 */
[----:B------:R-:W-:Y:S05]  /*0110*/  BRA.U !UP0, `(.L_x_1) ;  /* 0x0000000108147547 */ /* 0x000fea000b800000 */
[----:B------:R-:W1:Y:S01]  /*0120*/  LDC.64 R2, c[0x0][0xc88] ;  /* 0x00032200ff027b82 */ /* 0x000e620000000a00 */
[----:B------:R-:W1:Y:S02]  /*0130*/  LDCU.64 UR4, c[0x0][0x358] ;  /* 0x00006b00ff0477ac */ /* 0x000e640008000a00 */
[----:B-1----:R1:W5:Y:S01]  /*0140*/  LDG.E R41, desc[UR4][R2.64] ;  /* 0x0000000402297981 */ /* 0x002362000c1e1900 */
[----:B------:R-:W-:Y:S01]  /*0150*/  HFMA2 R84, -RZ, RZ, 0, 5.9604644775390625e-08 ;  /* 0x00000001ff547431 */ /* 0x000fe200000001ff */
[----:B------:R-:W-:Y:S05]  /*0160*/  BRA `(.L_x_0) ;  /* 0x00000000000c7947 */ /* 0x000fea0003800000 */
.L_x_1:
[----:B------:R-:W1:Y:S01]  /*0170*/  LDCU UR4, c[0x0][0xc80] ;  /* 0x00019000ff0477ac */ /* 0x000e620008000800 */
[----:B------:R-:W-:Y:S01]  /*0180*/  HFMA2 R84, -RZ, RZ, 0, 5.9604644775390625e-08 ;  /* 0x00000001ff547431 */ /* 0x000fe200000001ff */
[----:B-1----:R-:W-:-:S07]  /*0190*/  MOV R41, UR4 ;  /* 0x0000000400297c02 */ /* 0x002fce0008000f00 */
.L_x_0:
[----:B------:R-:W2:Y:S02]  /*01a0*/  LDCU.64 UR4, c[0x0][0xcb0] ;  /* 0x00019600ff0477ac */ /* 0x000ea40008000a00 */
[----:B--2---:R-:W-:-:S04]  /*01b0*/  UISETP.NE.U32.AND UP0, UPT, UR4, URZ, UPT ;  /* 0x000000ff0400728c */ /* 0x004fc8000bf05070 */
[----:B------:R-:W-:-:S09]  /*01c0*/  UISETP.NE.AND.EX UP0, UPT, UR5, URZ, UPT, UP0 ;  /* 0x000000ff0500728c */ /* 0x000fd2000bf05300 */
[----:B------:R-:W-:Y:S05]  /*01d0*/  BRA.U UP0, `(.L_x_2) ;  /* 0x0000000100287547 */ /* 0x000fea000b800000 */
[----:B------:R-:W2:Y:S02]  /*01e0*/  LDCU.64 UR4, c[0x0][0xca8] ;  /* 0x00019500ff0477ac */ /* 0x000ea40008000a00 */
[----:B--2---:R-:W-:-:S04]  /*01f0*/  UISETP.NE.U32.AND UP0, UPT, UR4, URZ, UPT ;  /* 0x000000ff0400728c */ /* 0x004fc8000bf05070 */
[----:B------:R-:W-:-:S09]  /*0200*/  UISETP.NE.AND.EX UP0, UPT, UR5, URZ, UPT, UP0 ;  /* 0x000000ff0500728c */ /* 0x000fd2000bf05300 */
[----:B------:R-:W-:Y:S05]  /*0210*/  BRA.U !UP0, `(.L_x_3) ;  /* 0x0000000108107547 */ /* 0x000fea000b800000 */
[----:B------:R-:W2:Y:S01]  /*0220*/  LDC.64 R38, c[0x0][0xca8] ;  /* 0x00032a00ff267b82 */ /* 0x000ea20000000a00 */
[----:B------:R-:W2:Y:S02]  /*0230*/  LDCU.64 UR4, c[0x0][0x358] ;  /* 0x00006b00ff0477ac */ /* 0x000ea40008000a00 */
[----:B--2---:R2:W5:Y:S01]  /*0240*/  LDG.E R38, desc[UR4][R38.64] ;  /* 0x0000000426267981 */ /* 0x004562000c1e1900 */
[----:B------:R-:W-:Y:S05]  /*0250*/  BRA `(.L_x_2) ;  /* 0x0000000000087947 */ /* 0x000fea0003800000 */
.L_x_3:
[----:B------:R-:W2:Y:S02]  /*0260*/  LDCU UR4, c[0x0][0xca0] ;  /* 0x00019400ff0477ac */ /* 0x000ea40008000800 */
[----:B--2---:R-:W-:Y:S02]  /*0270*/  MOV R38, UR4 ;  /* 0x0000000400267c02 */ /* 0x004fe40008000f00 */
.L_x_2:
[----:B------:R-:W-:Y:S01]  /*0280*/  IMAD.U32 R0, RZ, RZ, UR17 ;  /* 0x00000011ff007e24 */ /* 0x000fe2000f8e00ff */
[----:B------:R-:W-:Y:S04]  /*0290*/  BSSY.RECONVERGENT B0, `(.L_x_4) ;  /* 0x0000012000007945 */ /* 0x000fe80003800200 */
[C---:B------:R-:W-:Y:S02]  /*02a0*/  ISETP.NE.OR P3, PT, R0.reuse, 0x1, !P0 ;  /* 0x000000010000780c */ /* 0x040fe40004765670 */
[----:B------:R-:W-:-:S11]  /*02b0*/  ISETP.NE.OR P2, PT, R0, 0x3, !P0 ;  /* 0x000000030000780c */ /* 0x000fd60004745670 */
[----:B------:R-:W-:Y:S05]  /*02c0*/  @P3 BRA `(.L_x_5) ;  /* 0x0000000000383947 */ /* 0x000fea0003800000 */
[----:B------:R-:W3:Y:S02]  /*02d0*/  LDCU.64 UR4, c[0x0][0x348] ;  /* 0x00006900ff0477ac */ /* 0x000ee40008000a00 */
[----:B---3--:R-:W-:Y:S02]  /*02e0*/  UIADD3 UR10, UP3, UPT, UR4, 0x80, URZ ;  /* 0x00000080040a7890 */ /* 0x008fe4000ff7e0ff */
[----:B------:R-:W-:Y:S02]  /*02f0*/  UIADD3 UR8, UP2, UPT, UR4, 0x180, URZ ;  /* 0x0000018004087890 */ /* 0x000fe4000ff5e0ff */
[----:B------:R-:W-:Y:S02]  /*0300*/  UIADD3 UR6, UP1, UPT, UR4, 0x280, URZ ;  /* 0x0000028004067890 */ /* 0x000fe4000ff3e0ff */
[----:B------:R-:W-:Y:S02]  /*0310*/  UIADD3 UR4, UP0, UPT, UR4, 0x380, URZ ;  /* 0x0000038004047890 */ /* 0x000fe4000ff1e0ff */
[----:B------:R-:W-:-:S02]  /*0320*/  UIADD3.X UR11, UPT, UPT, URZ, UR5, URZ, UP3, !UPT ;  /* 0x00000005ff0b7290 */ /* 0x000fc40009ffe4ff */
[----:B------:R-:W-:Y:S02]  /*0330*/  UIADD3.X UR9, UPT, UPT, URZ, UR5, URZ, UP2, !UPT ;  /* 0x00000005ff097290 */ /* 0x000fe400097fe4ff */
[----:B------:R-:W-:Y:S02]  /*0340*/  UIADD3.X UR7, UPT, UPT, URZ, UR5, URZ, UP1, !UPT ;  /* 0x00000005ff077290 */ /* 0x000fe40008ffe4ff */
[----:B------:R-:W-:-:S03]  /*0350*/  UIADD3.X UR5, UPT, UPT, URZ, UR5, URZ, UP0, !UPT ;  /* 0x00000005ff057290 */ /* 0x000fc600087fe4ff */
[----:B------:R3:W-:Y:S02]  /*0360*/  UTMACCTL.PF [UR10] ;  /* 0x000000000a0079b9 */ /* 0x0007e40008040000 */
[----:B------:R3:W-:Y:S02]  /*0370*/  UTMACCTL.PF [UR8] ;  /* 0x00000000080079b9 */ /* 0x0007e40008040000 */
[----:B------:R3:W-:Y:S02]  /*0380*/  UTMACCTL.PF [UR6] ;  /* 0x00000000060079b9 */ /* 0x0007e40008040000 */
[----:B------:R3:W-:Y:S02]  /*0390*/  UTMACCTL.PF [UR4] ;  /* 0x00000000040079b9 */ /* 0x0007e40008040000 */
[----:B---3--:R-:W-:Y:S01]  /*03a0*/  NOP ;  /* 0x0000000000007918 */ /* 0x008fe20000000000 */
.L_x_5:
[----:B------:R-:W-:Y:S05]  /*03b0*/  BSYNC.RECONVERGENT B0 ;  /* 0x0000000000007941 */ /* 0x000fea0003800200 */
.L_x_4:
[----:B------:R-:W-:Y:S04]  /*03c0*/  BSSY.RECONVERGENT B0, `(.L_x_6) ;  /* 0x000000a000007945 */ /* 0x000fe80003800200 */
[----:B------:R-:W-:Y:S05]  /*03d0*/  @P2 BRA `(.L_x_7) ;  /* 0x0000000000202947 */ /* 0x000fea0003800000 */
[----:B------:R-:W3:Y:S02]  /*03e0*/  LDCU.64 UR4, c[0x0][0x348] ;  /* 0x00006900ff0477ac */ /* 0x000ee40008000a00 */
[----:B---3--:R-:W-:Y:S02]  /*03f0*/  UIADD3 UR6, UP1, UPT, UR4, 0x980, URZ ;  /* 0x0000098004067890 */ /* 0x008fe4000ff3e0ff */
[----:B------:R-:W-:Y:S02]  /*0400*/  UIADD3 UR4, UP0, UPT, UR4, 0xa80, URZ ;  /* 0x00000a8004047890 */ /* 0x000fe4000ff1e0ff */
[----:B------:R-:W-:Y:S02]  /*0410*/  UIADD3.X UR7, UPT, UPT, URZ, UR5, URZ, UP1, !UPT ;  /* 0x00000005ff077290 */ /* 0x000fe40008ffe4ff */
[----:B------:R-:W-:-:S07]  /*0420*/  UIADD3.X UR5, UPT, UPT, URZ, UR5, URZ, UP0, !UPT ;  /* 0x00000005ff057290 */ /* 0x000fce00087fe4ff */
[----:B------:R3:W-:Y:S02]  /*0430*/  UTMACCTL.PF [UR6] ;  /* 0x00000000060079b9 */ /* 0x0007e40008040000 */
[----:B------:R3:W-:Y:S02]  /*0440*/  UTMACCTL.PF [UR4] ;  /* 0x00000000040079b9 */ /* 0x0007e40008040000 */
[----:B---3--:R-:W-:Y:S01]  /*0450*/  NOP ;  /* 0x0000000000007918 */ /* 0x008fe20000000000 */
.L_x_7:
[----:B------:R-:W-:Y:S05]  /*0460*/  BSYNC.RECONVERGENT B0 ;  /* 0x0000000000007941 */ /* 0x000fea0003800200 */
.L_x_6:
[----:B------:R-:W3:Y:S01]  /*0470*/  LDCU.64 UR4, c[0x0][0xc88] ;  /* 0x00019100ff0477ac */ /* 0x000ee20008000a00 */
[----:B------:R-:W-:Y:S01]  /*0480*/  ISETP.NE.AND.EX P1, PT, RZ, UR13, PT, P1 ;  /* 0x0000000dff007c0c */ /* 0x000fe2000bf25310 */
[----:B------:R-:W-:Y:S01]  /*0490*/  UPLOP3.LUT UP4, UPT, UPT, UPT, UPT, 0x80, 0x8 ;  /* 0x000000000008789c */ /* 0x000fe20003f8f070 */
[----:B---3--:R-:W-:-:S04]  /*04a0*/  ISETP.NE.U32.AND P2, PT, RZ, UR4, PT ;  /* 0x00000004ff007c0c */ /* 0x008fc8000bf45070 */
[----:B------:R-:W-:-:S13]  /*04b0*/  ISETP.NE.AND.EX P2, PT, RZ, UR5, PT, P2 ;  /* 0x00000005ff007c0c */ /* 0x000fda000bf45320 */
[----:B------:R-:W-:Y:S05]  /*04c0*/  @P2 BRA P1, `(.L_x_8) ;  /* 0x0000000000282947 */ /* 0x000fea0000800000 */
[----:B------:R-:W-:Y:S01]  /*04d0*/  UISETP.NE.U32.AND UP0, UPT, UR12, URZ, UPT ;  /* 0x000000ff0c00728c */ /* 0x000fe2000bf05070 */
[----:B-----5:R-:W-:Y:S01]  /*04e0*/  FSETP.NEU.AND P1, PT, R41, RZ, PT ;  /* 0x000000ff2900720b */ /* 0x020fe20003f2d000 */
[----:B------:R-:W-:Y:S02]  /*04f0*/  UISETP.NE.U32.AND UP2, UPT, UR4, URZ, UPT ;  /* 0x000000ff0400728c */ /* 0x000fe4000bf45070 */
[----:B------:R-:W-:Y:S02]  /*0500*/  UISETP.NE.AND.EX UP1, UPT, UR13, URZ, UPT, UP0 ;  /* 0x000000ff0d00728c */ /* 0x000fe4000bf25300 */
[----:B------:R-:W-:-:S04]  /*0510*/  UISETP.NE.AND.EX UP0, UPT, UR5, URZ, UPT, UP2 ;  /* 0x000000ff0500728c */ /* 0x000fc8000bf05320 */
[----:B------:R-:W-:-:S04]  /*0520*/  USEL UR4, URZ, 0xffffffff, UP0 ;  /* 0xffffffffff047887 */ /* 0x000fc80008000000 */
[----:B------:R-:W-:Y:S01]  /*0530*/  VOTEU.ANY UP0, P1 ;  /* 0x0000000000ff7886 */ /* 0x000fe20000800100 */
[----:B------:R-:W-:-:S04]  /*0540*/  @!UP1 USEL UR4, URZ, 0xffffffff, UP0 ;  /* 0xffffffffff049887 */ /* 0x000fc80008000000 */
[----:B------:R-:W-:-:S04]  /*0550*/  ULOP3.LUT UR4, UR4, 0x1, URZ, 0xc0, !UPT ;  /* 0x0000000104047892 */ /* 0x000fc8000f8ec0ff */
[----:B------:R-:W-:-:S11]  /*0560*/  UISETP.NE.U32.AND UP4, UPT, UR4, 0x1, UPT ;  /* 0x000000010400788c */ /* 0x000fd6000bf85070 */
.L_x_8:
[----:B------:R-:W3:Y:S01]  /*0570*/  SHFL.IDX PT, R0, R85, RZ, 0x1f ;  /* 0x00001fff55007589 */ /* 0x000ee200000e0000 */
[----:B------:R-:W-:-:S04]  /*0580*/  UISETP.NE.AND UP0, UPT, UR17, 0x2, UPT ;  /* 0x000000021100788c */ /* 0x000fc8000bf05270 */
[----:B------:R-:W-:Y:S02]  /*0590*/  UISETP.EQ.AND UP1, UPT, UR46, URZ, !UP0 ;  /* 0x000000ff2e00728c */ /* 0x000fe4000c722270 */
[----:B------:R-:W-:-:S04]  /*05a0*/  USEL UR50, URZ, 0x1, UP0 ;  /* 0x00000001ff327887 */ /* 0x000fc80008000000 */
[----:B------:R-:W-:Y:S02]  /*05b0*/  PLOP3.LUT P4, PT, P0, PT, UP1, 0x80, 0x8 ;  /* 0x000000000008781c */ /* 0x000fe4000078f018 */
[----:B---3--:R-:W-:-:S13]  /*05c0*/  ISETP.NE.AND P1, PT, R0, RZ, PT ;  /* 0x000000ff0000720c */ /* 0x008fda0003f25270 */
[----:B------:R-:W-:Y:S05]  /*05d0*/  @P1 BRA `(.L_x_9) ;  /* 0x0000000000b01947 */ /* 0x000fea0003800000 */
[----:B------:R-:W-:Y:S01]  /*05e0*/  ELECT P1, URZ, PT ;  /* 0x0000000000ff782f */ /* 0x000fe20003820000 */
[----:B------:R-:W-:-:S12]  /*05f0*/  BSSY.RECONVERGENT B0, `(.L_x_9) ;  /* 0x000002a000007945 */ /* 0x000fd80003800200 */
[----:B------:R-:W-:Y:S05]  /*0600*/  @!P1 BRA `(.L_x_10) ;  /* 0x0000000000a09947 */ /* 0x000fea0003800000 */
[----:B------:R-:W-:Y:S01]  /*0610*/  UMOV UR4, 0x400 ;  /* 0x0000040000047882 */ /* 0x000fe20000000000 */
[----:B------:R-:W-:Y:S01]  /*0620*/  UMOV UR8, 0x1 ;  /* 0x0000000100087882 */ /* 0x000fe20000000000 */
[----:B------:R-:W-:Y:S01]  /*0630*/  UMOV UR6, 0x4 ;  /* 0x0000000400067882 */ /* 0x000fe20000000000 */
[----:B------:R-:W-:Y:S02]  /*0640*/  ULEA UR4, UR55, UR4, 0x18 ;  /* 0x0000000437047291 */ /* 0x000fe4000f8ec0ff */
[----:B------:R-:W-:-:S04]  /*0650*/  UIADD3 UR8, UPT, UPT, -UR8, 0x100000, URZ ;  /* 0x0010000008087890 */ /* 0x000fc8000fffe1ff */
[----:B------:R-:W-:Y:S02]  /*0660*/  USHF.L.U32 UR9, UR8, 0xb, URZ ;  /* 0x0000000b08097899 */ /* 0x000fe400080006ff */
[----:B------:R-:W-:Y:S02]  /*0670*/  USHF.L.U32 UR8, UR8, 0x1, URZ ;  /* 0x0000000108087899 */ /* 0x000fe400080006ff */
[----:B------:R-:W-:-:S04]  /*0680*/  UIADD3 UR6, UPT, UPT, -UR6, 0x100000, URZ ;  /* 0x0010000006067890 */ /* 0x000fc8000fffe1ff */
[----:B------:R-:W-:Y:S02]  /*0690*/  USHF.L.U32 UR7, UR6, 0xb, URZ ;  /* 0x0000000b06077899 */ /* 0x000fe400080006ff */
[----:B------:R-:W-:Y:S01]  /*06a0*/  USHF.L.U32 UR6, UR6, 0x1, URZ ;  /* 0x0000000106067899 */ /* 0x000fe200080006ff */
[----:B------:R-:W3:Y:S03]  /*06b0*/  FENCE.VIEW.ASYNC.S ;  /* 0x00000000000073c6 */ /* 0x000ee60000000000 */
[----:B---3--:R3:W4:Y:S08]  /*06c0*/  SYNCS.EXCH.64 URZ, [UR4], UR8 ;  /* 0x0000000804ff75b2 */ /* 0x0087300008000100 */
[----:B------:R3:W1:Y:S01]  /*06d0*/  SYNCS.EXCH.64 URZ, [UR4+0x70], UR6 ;  /* 0x0000700604ff75b2 */ /* 0x0006620008000100 */
        /* <DEDUP_REMOVED lines=25> */
[----:B------:R3:W1:Y:S02]  /*0870*/  SYNCS.EXCH.64 URZ, [UR4+0xd8], UR6 ;  /* 0x0000d80604ff75b2 */ /* 0x0006640008000100 */
[----:B---34-:R-:W-:Y:S01]  /*0880*/  NOP ;  /* 0x0000000000007918 */ /* 0x018fe20000000000 */
.L_x_10:
[----:B------:R-:W-:Y:S05]  /*0890*/  BSYNC.RECONVERGENT B0 ;  /* 0x0000000000007941 */ /* 0x000fea0003800200 */
.L_x_9:
[----:B------:R-:W3:Y:S01]  /*08a0*/  SHFL.IDX PT, R0, R85, RZ, 0x1f ;  /* 0x00001fff55007589 */ /* 0x000ee200000e0000 */
[----:B------:R-:W-:Y:S01]  /*08b0*/  NOP ;  /* 0x0000000000007918 */ /* 0x000fe20000000000 */
[----:B---3--:R-:W-:-:S13]  /*08c0*/  ISETP.NE.AND P1, PT, R0, 0x1, PT ;  /* 0x000000010000780c */ /* 0x008fda0003f25270 */
[----:B------:R-:W-:Y:S05]  /*08d0*/  @P1 BRA `(.L_x_11) ;  /* 0x0000000000541947 */ /* 0x000fea0003800000 */
        /* <DEDUP_REMOVED lines=10> */
[----:B------:R-:W-:Y:S01]  /*0980*/  ELECT P1, URZ, PT ;  /* 0x0000000000ff782f */ /* 0x000fe20003820000 */
[----:B------:R-:W3:Y:S02]  /*0990*/  FENCE.VIEW.ASYNC.S ;  /* 0x00000000000073c6 */ /* 0x000ee40000000000 */
[----:B---3--:R3:W4:Y:S08]  /*09a0*/  SYNCS.EXCH.64 URZ, [UR4+0xe0], UR8 ;  /* 0x0000e00804ff75b2 */ /* 0x0087300008000100 */
[----:B------:R3:W1:Y:S01]  /*09b0*/  SYNCS.EXCH.64 URZ, [UR4+0x100], UR6 ;  /* 0x0001000604ff75b2 */ /* 0x0006620008000100 */
[----:B------:R3:W1:Y:S01]  /*09c0*/  SYNCS.EXCH.64 URZ, [UR4+0xe8], UR8 ;  /* 0x0000e80804ff75b2 */ /* 0x0006620008000100 */
[----:B------:R3:W1:Y:S01]  /*09d0*/  SYNCS.EXCH.64 URZ, [UR4+0x108], UR6 ;  /* 0x0001080604ff75b2 */ /* 0x0006620008000100 */
[----:B------:R3:W1:Y:S01]  /*09e0*/  SYNCS.EXCH.64 URZ, [UR4+0xf0], UR8 ;  /* 0x0000f00804ff75b2 */ /* 0x0006620008000100 */
[----:B------:R3:W1:Y:S01]  /*09f0*/  SYNCS.EXCH.64 URZ, [UR4+0x110], UR6 ;  /* 0x0001100604ff75b2 */ /* 0x0006620008000100 */
[----:B------:R3:W1:Y:S01]  /*0a00*/  SYNCS.EXCH.64 URZ, [UR4+0xf8], UR8 ;  /* 0x0000f80804ff75b2 */ /* 0x0006620008000100 */
[----:B------:R3:W1:Y:S01]  /*0a10*/  SYNCS.EXCH.64 URZ, [UR4+0x118], UR6 ;  /* 0x0001180604ff75b2 */ /* 0x0006620008000100 */
[----:B------:R-:W-:Y:S01]  /*0a20*/  NOP ;  /* 0x0000000000007918 */ /* 0x000fe20000000000 */
.L_x_11:
[----:B------:R-:W2:Y:S01]  /*0a30*/  SHFL.IDX PT, R0, R85, RZ, 0x1f ;  /* 0x00001fff55007589 */ /* 0x000ea200000e0000 */
[----:B------:R-:W-:Y:S01]  /*0a40*/  NOP ;  /* 0x0000000000007918 */ /* 0x000fe20000000000 */
[----:B--2---:R-:W-:-:S13]  /*0a50*/  ISETP.NE.AND P1, PT, R0, 0x3, PT ;  /* 0x000000030000780c */ /* 0x004fda0003f25270 */
[----:B------:R-:W-:Y:S05]  /*0a60*/  @P1 BRA `(.L_x_12) ;  /* 0x00000000002c1947 */ /* 0x000fea0003800000 */
[----:B---3--:R-:W-:Y:S01]  /*0a70*/  UMOV UR6, 0x400 ;  /* 0x0000040000067882 */ /* 0x008fe20000000000 */
[----:B------:R-:W-:Y:S01]  /*0a80*/  UMOV UR4, 0x20 ;  /* 0x0000002000047882 */ /* 0x000fe20000000000 */
[----:B------:R-:W-:Y:S02]  /*0a90*/  ULEA UR6, UR55, UR6, 0x18 ;  /* 0x0000000637067291 */ /* 0x000fe4000f8ec0ff */
[----:B------:R-:W-:-:S04]  /*0aa0*/  UIADD3 UR4, UPT, UPT, -UR4, 0x100000, URZ ;  /* 0x0010000004047890 */ /* 0x000fc8000fffe1ff */
[----:B------:R-:W-:Y:S02]  /*0ab0*/  USHF.L.U32 UR5, UR4, 0xb, URZ ;  /* 0x0000000b04057899 */ /* 0x000fe400080006ff */
[----:B------:R-:W-:Y:S01]  /*0ac0*/  USHF.L.U32 UR4, UR4, 0x1, URZ ;  /* 0x0000000104047899 */ /* 0x000fe200080006ff */
[----:B------:R-:W-:Y:S01]  /*0ad0*/  ELECT P1, URZ, PT ;  /* 0x0000000000ff782f */ /* 0x000fe20003820000 */
[----:B------:R-:W2:Y:S10]  /*0ae0*/  FENCE.VIEW.ASYNC.S ;  /* 0x00000000000073c6 */ /* 0x000eb40000000000 */
[----:B--2---:R2:W3:Y:S01]  /*0af0*/  SYNCS.EXCH.64 URZ, [UR6+0x120], UR4 ;  /* 0x0001200406ff75b2 */ /* 0x0044e20008000100 */
[----:B------:R2:W1:Y:S01]  /*0b00*/  SYNCS.EXCH.64 URZ, [UR6+0x128], UR4 ;  /* 0x0001280406ff75b2 */ /* 0x0004620008000100 */
[----:B------:R-:W-:Y:S01]  /*0b10*/  NOP ;  /* 0x0000000000007918 */ /* 0x000fe20000000000 */
.L_x_12:
[----:B------:R-:W4:Y:S01]  /*0b20*/  SHFL.IDX PT, R0, R85, RZ, 0x1f ;  /* 0x00001fff55007589 */ /* 0x000f2200000e0000 */
[----:B------:R-:W-:Y:S01]  /*0b30*/  NOP ;  /* 0x0000000000007918 */ /* 0x000fe20000000000 */
[----:B----4-:R-:W-:-:S13]  /*0b40*/  ISETP.NE.AND P1, PT, R0, 0x4, PT ;  /* 0x000000040000780c */ /* 0x010fda0003f25270 */
[----:B------:R-:W-:Y:S05]  /*0b50*/  @P1 BRA `(.L_x_13) ;  /* 0x0000000000481947 */ /* 0x000fea0003800000 */
[----:B--23--:R-:W-:Y:S01]  /*0b60*/  UMOV UR4, 0x720 ;  /* 0x0000072000047882 */ /* 0x00cfe20000000000 */
[----:B------:R-:W-:Y:S01]  /*0b70*/  UMOV UR6, 0x400 ;  /* 0x0000040000067882 */ /* 0x000fe20000000000 */
[----:B------:R-:W-:Y:S01]  /*0b80*/  USEL UR4, UR4, 0x620, UP4 ;  /* 0x0000062004047887 */ /* 0x000fe2000a000000 */
        /* <DEDUP_REMOVED lines=9> */
[----:B------:R-:W2:Y:S02]  /*0c20*/  FENCE.VIEW.ASYNC.S ;  /* 0x00000000000073c6 */ /* 0x000ea40000000000 */
[----:B--2---:R4:W2:Y:S08]  /*0c30*/  SYNCS.EXCH.64 URZ, [UR6+0x130], UR8 ;  /* 0x0001300806ff75b2 */ /* 0x0048b00008000100 */
[----:B------:R4:W3:Y:S01]  /*0c40*/  SYNCS.EXCH.64 URZ, [UR6+0x140], UR4 ;  /* 0x0001400406ff75b2 */ /* 0x0008e20008000100 */
[----:B------:R4:W1:Y:S01]  /*0c50*/  SYNCS.EXCH.64 URZ, [UR6+0x138], UR8 ;  /* 0x0001380806ff75b2 */ /* 0x0008620008000100 */
[----:B------:R4:W1:Y:S02]  /*0c60*/  SYNCS.EXCH.64 URZ, [UR6+0x148], UR4 ;  /* 0x0001480406ff75b2 */ /* 0x0008640008000100 */
[----:B----4-:R-:W-:Y:S01]  /*0c70*/  NOP ;  /* 0x0000000000007918 */ /* 0x010fe20000000000 */
.L_x_13:
[----:B------:R-:W4:Y:S01]  /*0c80*/  SHFL.IDX PT, R0, R85, RZ, 0x1f ;  /* 0x00001fff55007589 */ /* 0x000f2200000e0000 */
[----:B------:R-:W-:Y:S01]  /*0c90*/  NOP ;  /* 0x0000000000007918 */ /* 0x000fe20000000000 */
[----:B----4-:R-:W-:-:S13]  /*0ca0*/  ISETP.NE.AND P1, PT, R0, 0x5, PT ;  /* 0x000000050000780c */ /* 0x010fda0003f25270 */
[----:B------:R-:W-:Y:S05]  /*0cb0*/  @P1 BRA `(.L_x_14) ;  /* 0x0000000000441947 */ /* 0x000fea0003800000 */
[----:B--23--:R-:W-:Y:S01]  /*0cc0*/  UMOV UR4, 0x400 ;  /* 0x0000040000047882 */ /* 0x00cfe20000000000 */
        /* <DEDUP_REMOVED lines=16> */
.L_x_14:
[----:B------:R-:W4:Y:S01]  /*0dd0*/  SHFL.IDX PT, R0, R85, RZ, 0x1f ;  /* 0x00001fff55007589 */ /* 0x000f2200000e0000 */
[----:B------:R-:W-:Y:S01]  /*0de0*/  ISETP.NE.OR P0, PT, RZ, UR17, !P0 ;  /* 0x00000011ff007c0c */ /* 0x000fe2000c705670 */
[----:B------:R-:W-:Y:S01]  /*0df0*/  NOP ;  /* 0x0000000000007918 */ /* 0x000fe20000000000 */
[----:B----4-:R-:W-:-:S13]  /*0e00*/  ISETP.NE.AND P1, PT, R0, 0x3, PT ;  /* 0x000000030000780c */ /* 0x010fda0003f25270 */
[----:B------:R-:W-:Y:S05]  /*0e10*/  @P1 BRA `(.L_x_15) ;  /* 0x0000000000341947 */ /* 0x000fea0003800000 */
[----:B--23--:R-:W-:Y:S01]  /*0e20*/  UMOV UR4, 0x400 ;  /* 0x0000040000047882 */ /* 0x00cfe20000000000 */
[----:B------:R-:W-:Y:S01]  /*0e30*/  UMOV UR6, 0x20 ;  /* 0x0000002000067882 */ /* 0x000fe20000000000 */
[----:B------:R-:W-:Y:S02]  /*0e40*/  ULEA UR4, UR55, UR4, 0x18 ;  /* 0x0000000437047291 */ /* 0x000fe4000f8ec0ff */
[----:B------:R-:W-:-:S04]  /*0e50*/  UIADD3 UR6, UPT, UPT, -UR6, 0x100000, URZ ;  /* 0x0010000006067890 */ /* 0x000fc8000fffe1ff */
[----:B------:R-:W-:Y:S02]  /*0e60*/  USHF.L.U32 UR7, UR6, 0xb, URZ ;  /* 0x0000000b06077899 */ /* 0x000fe400080006ff */
[----:B------:R-:W-:Y:S01]  /*0e70*/  USHF.L.U32 UR6, UR6, 0x1, URZ ;  /* 0x0000000106067899 */ /* 0x000fe200080006ff */
[----:B------:R-:W-:Y:S01]  /*0e80*/  ELECT P1, URZ, PT ;  /* 0x0000000000ff782f */ /* 0x000fe20003820000 */
[----:B------:R-:W2:Y:S10]  /*0e90*/  FENCE.VIEW.ASYNC.S ;  /* 0x00000000000073c6 */ /* 0x000eb40000000000 */
[----:B--2---:R4:W2:Y:S01]  /*0ea0*/  SYNCS.EXCH.64 URZ, [UR4+0x170], UR6 ;  /* 0x0001700604ff75b2 */ /* 0x0048a20008000100 */
[----:B------:R4:W3:Y:S01]  /*0eb0*/  SYNCS.EXCH.64 URZ, [UR4+0x180], UR6 ;  /* 0x0001800604ff75b2 */ /* 0x0008e20008000100 */
[----:B------:R4:W1:Y:S01]  /*0ec0*/  SYNCS.EXCH.64 URZ, [UR4+0x178], UR6 ;  /* 0x0001780604ff75b2 */ /* 0x0008620008000100 */
[----:B------:R4:W1:Y:S02]  /*0ed0*/  SYNCS.EXCH.64 URZ, [UR4+0x188], UR6 ;  /* 0x0001880604ff75b2 */ /* 0x0008640008000100 */
[----:B----4-:R-:W-:Y:S01]  /*0ee0*/  NOP ;  /* 0x0000000000007918 */ /* 0x010fe20000000000 */
.L_x_15:
[----:B------:R-:W-:Y:S01]  /*0ef0*/  VOTEU.ALL UP0, P0 ;  /* 0x0000000000ff7886 */ /* 0x000fe20000000000 */
[----:B--23--:R-:W-:Y:S01]  /*0f00*/  UMOV UR4, 0x20 ;  /* 0x0000002000047882 */ /* 0x00cfe20000000000 */
[----:B------:R-:W2:Y:S01]  /*0f10*/  LDCU UR7, c[0x0][0x36c] ;  /* 0x00006d80ff0777ac */ /* 0x000ea20008000800 */
[----:B------:R-:W-:Y:S01]  /*0f20*/  NOP ;  /* 0x0000000000007918 */ /* 0x000fe20000000000 */
[----:B------:R-:W-:Y:S01]  /*0f30*/  LOP3.LUT R0, R97, 0x1f, RZ, 0xc0, !PT ;  /* 0x0000001f61007812 */ /* 0x000fe200078ec0ff */
[----:B------:R-:W-:Y:S01]  /*0f40*/  @!UP0 UMOV UR6, 0x400 ;  /* 0x0000040000068882 */ /* 0x000fe20000000000 */
[----:B------:R-:W-:-:S04]  /*0f50*/  @!UP0 UIADD3 UR4, UPT, UPT, -UR4, 0x100000, URZ ;  /* 0x0010000004048890 */ /* 0x000fc8000fffe1ff */
[----:B------:R-:W-:Y:S02]  /*0f60*/  @!UP0 USHF.L.U32 UR5, UR4, 0xb, URZ ;  /* 0x0000000b04058899 */ /* 0x000fe400080006ff */
[----:B------:R-:W-:Y:S02]  /*0f70*/  @!UP0 USHF.L.U32 UR4, UR4, 0x1, URZ ;  /* 0x0000000104048899 */ /* 0x000fe400080006ff */
[----:B------:R-:W-:Y:S01]  /*0f80*/  @!UP0 ULEA UR6, UR55, UR6, 0x18 ;  /* 0x0000000637068291 */ /* 0x000fe2000f8ec0ff */
[----:B------:R-:W-:Y:S01]  /*0f90*/  VOTEU.ALL UP0, P0 ;  /* 0x0000000000ff7886 */ /* 0x000fe20000000000 */
[----:B------:R-:W-:Y:S02]  /*0fa0*/  UISETP.NE.AND UP5, UPT, UR17, URZ, UPT ;  /* 0x000000ff1100728c */ /* 0x000fe4000bfa5270 */
[----:B--2---:R-:W-:Y:S01]  /*0fb0*/  UISETP.EQ.U32.AND UP6, UPT, UR7, 0x1, UPT ;  /* 0x000000010700788c */ /* 0x004fe2000bfc2070 */
[----:B------:R-:W2:Y:S07]  /*0fc0*/  FENCE.VIEW.ASYNC.S ;  /* 0x00000000000073c6 */ /* 0x000eae0000000000 */
[----:B--2---:R2:W3:Y:S01]  /*0fd0*/  @!UP0 SYNCS.EXCH.64 URZ, [UR6+0x190], UR4 ;  /* 0x0001900406ff85b2 */ /* 0x0044e20008000100 */
[----:B------:R-:W-:Y:S05]  /*0fe0*/  BRA.U !UP6, `(.L_x_16) ;  /* 0x000000010e087547 */ /* 0x000fea000b800000 */
[----:B-1-3--:R-:W-:Y:S01]  /*0ff0*/  UCGABAR_ARV ;  /* 0x00000000000079c7 */ /* 0x00afe20008000000 */
[----:B------:R-:W-:Y:S05]  /*1000*/  BRA `(.L_x_17) ;  /* 0x0000000000047947 */ /* 0x000fea0003800000 */
.L_x_16:
[----:B-1-3--:R-:W-:Y:S01]  /*1010*/  NOP ;  /* 0x0000000000007918 */ /* 0x00afe20000000000 */
.L_x_17:
[----:B------:R-:W1:Y:S01]  /*1020*/  S2UR UR65, SR_CTAID.X ;  /* 0x00000000004179c3 */ /* 0x000e620000002500 */
[----:B------:R-:W-:-:S05]  /*1030*/  CS2R.32 R86, SR_CgaSize ;  /* 0x0000000000567805 */ /* 0x000fca0000008a00 */
[----:B------:R-:W-:-:S05]  /*1040*/  IMAD R86, R86, -0xa0, RZ ;  /* 0xffffff6056567824 */ /* 0x000fca00078e02ff */
[----:B--2---:R-:W-:-:S14]  /*1050*/  R2UR UR5, R86 ;  /* 0x00000000560572ca */ /* 0x004fdc00000e0000 */
[----:B------:R-:W2:Y:S01]  /*1060*/  LDCU UR5, c[0x0][UR5+0x2b0] ;  /* 0x00005600050577ac */ /* 0x000ea20008000800 */
[----:B------:R-:W-:-:S05]  /*1070*/  CS2R.32 R86, SR_CgaSize ;  /* 0x0000000000567805 */ /* 0x000fca0000008a00 */
[----:B------:R-:W-:-:S05]  /*1080*/  IMAD R86, R86, -0xa0, RZ ;  /* 0xffffff6056567824 */ /* 0x000fca00078e02ff */
[----:B------:R-:W-:-:S14]  /*1090*/  R2UR UR4, R86 ;  /* 0x00000000560472ca */ /* 0x000fdc00000e0000 */
[----:B------:R-:W3:Y:S01]  /*10a0*/  LDCU UR4, c[0x0][UR4+0x2b4] ;  /* 0x00005680040477ac */ /* 0x000ee20008000800 */
[----:B------:R-:W4:Y:S01]  /*10b0*/  S2UR UR12, SR_CTAID.Y ;  /* 0x00000000000c79c3 */ /* 0x000f220000002600 */
[----:B------:R-:W-:-:S05]  /*10c0*/  CS2R.32 R86, SR_CgaSize ;  /* 0x0000000000567805 */ /* 0x000fca0000008a00 */
[----:B------:R-:W-:-:S05]  /*10d0*/  IMAD R86, R86, -0xa0, RZ ;  /* 0xffffff6056567824 */ /* 0x000fca00078e02ff */
[----:B------:R-:W-:-:S14]  /*10e0*/  R2UR UR7, R86 ;  /* 0x00000000560772ca */ /* 0x000fdc00000e0000 */
[----:B------:R-:W3:Y:S01]  /*10f0*/  LDCU UR7, c[0x0][UR7+0x2a0] ;  /* 0x00005400070777ac */ /* 0x000ee20008000800 */
[----:B------:R-:W-:-:S05]  /*1100*/  CS2R.32 R86, SR_CgaSize ;  /* 0x0000000000567805 */ /* 0x000fca0000008a00 */
[----:B------:R-:W-:-:S05]  /*1110*/  IMAD R86, R86, -0xa0, RZ ;  /* 0xffffff6056567824 */ /* 0x000fca00078e02ff */
[----:B------:R-:W-:-:S14]  /*1120*/  R2UR UR63, R86 ;  /* 0x00000000563f72ca */ /* 0x000fdc00000e0000 */
[----:B------:R-:W3:Y:S01]  /*1130*/  LDCU UR63, c[0x0][UR63+0x2a4] ;  /* 0x000054803f3f77ac */ /* 0x000ee20008000800 */
[----:B------:R-:W-:Y:S02]  /*1140*/  UISETP.GT.U32.AND UP1, UPT, UR46, 0xffff, UPT ;  /* 0x0000ffff2e00788c */ /* 0x000fe4000bf24070 */
[----:B------:R-:W-:Y:S02]  /*1150*/  USHF.R.U32.HI UR11, URZ, 0x1, UR55 ;  /* 0x00000001ff0b7899 */ /* 0x000fe40008011637 */
[----:B------:R-:W-:Y:S02]  /*1160*/  USHF.L.U32 UR38, UR55, 0xa, URZ ;  /* 0x0000000a37267899 */ /* 0x000fe400080006ff */
[----:B------:R-:W-:Y:S01]  /*1170*/  USHF.L.U32 UR49, UR55, 0x6, URZ ;  /* 0x0000000637317899 */ /* 0x000fe200080006ff */
[----:B-1----:R-:W-:Y:S01]  /*1180*/  I2FP.F32.U32 R3, UR65 ;  /* 0x0000004100037c45 */ /* 0x002fe20008201000 */
[----:B------:R-:W-:Y:S02]  /*1190*/  USHF.L.U32 UR26, UR55, 0x5, URZ ;  /* 0x00000005371a7899 */ /* 0x000fe400080006ff */
[----:B------:R-:W-:-:S02]  /*11a0*/  USHF.L.U32 UR45, UR55, 0x8, URZ ;  /* 0x00000008372d7899 */ /* 0x000fc400080006ff */
[----:B--2---:R-:W-:Y:S01]  /*11b0*/  FMUL R3, R3, UR5 ;  /* 0x0000000503037c20 */ /* 0x004fe20008400000 */
[----:B------:R-:W-:Y:S01]  /*11c0*/  UMOV UR14, 0x55 ;  /* 0x00000055000e7882 */ /* 0x000fe20000000000 */
[----:B------:R-:W-:Y:S01]  /*11d0*/  UMOV UR13, 0x3 ;  /* 0x00000003000d7882 */ /* 0x000fe20000000000 */
[----:B----4-:R-:W-:Y:S01]  /*11e0*/  I2FP.F32.U32 R2, UR12 ;  /* 0x0000000c00027c45 */ /* 0x010fe20008201000 */
[----:B------:R-:W1:Y:S02]  /*11f0*/  LDCU UR27, c[0x0][0xf24] ;  /* 0x0001e480ff1b77ac */ /* 0x000e640008000800 */
[----:B------:R-:W2:Y:S02]  /*1200*/  F2I.U32.TRUNC.NTZ R3, R3 ;  /* 0x0000000300037305 */ /* 0x000ea4000020f000 */
[----:B---3--:R-:W-:Y:S01]  /*1210*/  FMUL R2, R2, UR4 ;  /* 0x0000000402027c20 */ /* 0x008fe20008400000 */
[----:B------:R-:W-:Y:S01]  /*1220*/  ULOP3.LUT UR4, UR55, 0x6, URZ, 0xc0, !UPT ;  /* 0x0000000637047892 */ /* 0x000fe2000f8ec0ff */
[----:B------:R-:W3:Y:S04]  /*1230*/  LDCU UR39, c[0x0][0xf24] ;  /* 0x0001e480ff2777ac */ /* 0x000ee80008000800 */
[----:B------:R-:W4:Y:S01]  /*1240*/  F2I.U32.TRUNC.NTZ R2, R2 ;  /* 0x0000000200027305 */ /* 0x000f22000020f000 */
[----:B------:R-:W-:Y:S01]  /*1250*/  UISETP.GT.U32.AND UP0, UPT, UR4, 0xffff, UPT ;  /* 0x0000ffff0400788c */ /* 0x000fe2000bf04070 */
[----:B------:R-:W1:Y:S01]  /*1260*/  LDCU UR29, c[0x0][0xf30] ;  /* 0x0001e600ff1d77ac */ /* 0x000e620008000800 */
[----:B--2---:R-:W-:-:S02]  /*1270*/  R2UR UR5, R3 ;  /* 0x00000000030572ca */ /* 0x004fc400000e0000 */
[----:B------:R-:W-:Y:S01]  /*1280*/  USEL UR37, UR4, 0xffff, !UP0 ;  /* 0x0000ffff04257887 */ /* 0x000fe2000c000000 */
[----:B------:R-:W-:Y:S01]  /*1290*/  PRMT R3, RZ, 0x7610, R3 ;  /* 0x00007610ff037816 */ /* 0x000fe20000000003 */
[----:B------:R-:W-:Y:S01]  /*12a0*/  USEL UR31, UR46, 0xffff, !UP1 ;  /* 0x0000ffff2e1f7887 */ /* 0x000fe2000c800000 */
[----:B------:R-:W-:Y:S01]  /*12b0*/  UMOV UR16, UR65 ;  /* 0x0000004100107c82 */ /* 0x000fe20008000000 */
[----:B----4-:R-:W-:Y:S02]  /*12c0*/  R2UR UR6, R2 ;  /* 0x00000000020672ca */ /* 0x010fe400000e0000 */
[----:B------:R-:W-:-:S05]  /*12d0*/  PRMT R2, RZ, 0x7610, R2 ;  /* 0x00007610ff027816 */ /* 0x000fca0000000002 */
[----:B------:R-:W-:-:S04]  /*12e0*/  UIADD3 UR5, UPT, UPT, -UR5, URZ, URZ ;  /* 0x000000ff05057290 */ /* 0x000fc8000fffe1ff */
[----:B------:R-:W-:Y:S02]  /*12f0*/  UIMAD UR5, UR7, UR5, UR65 ;  /* 0x00000005070572a4 */ /* 0x000fe4000f8e0241 */
[----:B------:R-:W-:-:S04]  /*1300*/  UIADD3 UR4, UPT, UPT, -UR6, URZ, URZ ;  /* 0x000000ff06047290 */ /* 0x000fc8000fffe1ff */
[----:B------:R-:W-:Y:S01]  /*1310*/  IMAD.U32 R86, RZ, RZ, UR5 ;  /* 0x00000005ff567e24 */ /* 0x000fe2000f8e00ff */
[----:B------:R-:W-:Y:S01]  /*1320*/  UIMAD UR63, UR63, UR4, UR12 ;  /* 0x000000043f3f72a4 */ /* 0x000fe2000f8e020c */
[----:B-1-3--:R-:W-:Y:S11]  /*1330*/  BRA.U UP5, `(.L_x_18) ;  /* 0x00000001055c7547 */ /* 0x00aff6000b800000 */
[----:B------:R-:W-:-:S13]  /*1340*/  R2UR UR4, R86 ;  /* 0x00000000560472ca */ /* 0x000fda00000e0000 */
[----:B------:R-:W-:Y:S02]  /*1350*/  UISETP.GT.U32.AND UP0, UPT, UR4, 0x1, UPT ;  /* 0x000000010400788c */ /* 0x000fe4000bf04070 */
[----:B------:R-:W-:Y:S02]  /*1360*/  ULOP3.LUT UR10, UR4, 0xfffffffe, URZ, 0xc0, !UPT ;  /* 0xfffffffe040a7892 */ /* 0x000fe4000f8ec0ff */
[----:B------:R-:W-:Y:S02]  /*1370*/  UISETP.NE.AND UP3, UPT, UR63, URZ, UP0 ;  /* 0x000000ff3f00728c */ /* 0x000fe40008765270 */
[----:B------:R-:W-:Y:S02]  /*1380*/  UISETP.NE.AND UP2, UPT, UR63, 0x1, UP0 ;  /* 0x000000013f00788c */ /* 0x000fe40008745270 */
[----:B------:R-:W-:Y:S02]  /*1390*/  UISETP.NE.AND UP1, UPT, UR63, 0x2, UP0 ;  /* 0x000000023f00788c */ /* 0x000fe40008725270 */
[----:B------:R-:W-:-:S02]  /*13a0*/  UISETP.NE.AND UP0, UPT, UR63, 0x3, UP0 ;  /* 0x000000033f00788c */ /* 0x000fc40008705270 */
[----:B------:R-:W-:Y:S02]  /*13b0*/  USEL UR6, URZ, 0x1, UP3 ;  /* 0x00000001ff067887 */ /* 0x000fe40009800000 */
[----:B------:R-:W-:Y:S02]  /*13c0*/  USEL UR5, URZ, 0x4, UP2 ;  /* 0x00000004ff057887 */ /* 0x000fe40009000000 */
[----:B------:R-:W-:Y:S02]  /*13d0*/  USEL UR4, URZ, 0x10, UP1 ;  /* 0x00000010ff047887 */ /* 0x000fe40008800000 */
[----:B------:R-:W-:Y:S02]  /*13e0*/  USEL UR9, URZ, 0x40, UP0 ;  /* 0x00000040ff097887 */ /* 0x000fe40008000000 */
[----:B------:R-:W-:Y:S02]  /*13f0*/  USEL UR8, URZ, 0x2, UP3 ;  /* 0x00000002ff087887 */ /* 0x000fe40009800000 */
[----:B------:R-:W-:-:S02]  /*1400*/  UIADD3 UR4, UPT, UPT, UR4, UR5, UR6 ;  /* 0x0000000504047290 */ /* 0x000fc4000fffe006 */
[----:B------:R-:W-:Y:S02]  /*1410*/  USEL UR7, URZ, 0x8, UP2 ;  /* 0x00000008ff077887 */ /* 0x000fe40009000000 */
[----:B------:R-:W-:Y:S02]  /*1420*/  USEL UR6, URZ, 0x20, UP1 ;  /* 0x00000020ff067887 */ /* 0x000fe40008800000 */
[----:B------:R-:W-:Y:S02]  /*1430*/  UIADD3 UR5, UPT, UPT, UR8, UR9, UR4 ;  /* 0x0000000908057290 */ /* 0x000fe4000fffe004 */
[----:B------:R-:W-:Y:S02]  /*1440*/  ULEA UR4, UR63, UR10, 0x1 ;  /* 0x0000000a3f047291 */ /* 0x000fe4000f8e08ff */
[----:B------:R-:W-:Y:S02]  /*1450*/  USEL UR8, URZ, 0x80, UP0 ;  /* 0x00000080ff087887 */ /* 0x000fe40008000000 */
[----:B------:R-:W-:-:S02]  /*1460*/  UIADD3 UR5, UPT, UPT, UR6, UR7, UR5 ;  /* 0x0000000706057290 */ /* 0x000fc4000fffe005 */
[----:B------:R-:W-:Y:S02]  /*1470*/  USHF.L.U32 UR4, UR13, UR4, URZ ;  /* 0x000000040d047299 */ /* 0x000fe400080006ff */
[----:B------:R-:W-:-:S04]  /*1480*/  UIADD3 UR5, UPT, UPT, UR5, UR8, URZ ;  /* 0x0000000805057290 */ /* 0x000fc8000fffe0ff */
[----:B------:R-:W-:Y:S02]  /*1490*/  IMAD.U32 R2, RZ, RZ, UR4 ;  /* 0x00000004ff027e24 */ /* 0x000fe4000f8e00ff */
[----:B------:R-:W-:-:S07]  /*14a0*/  MOV R3, UR5 ;  /* 0x0000000500037c02 */ /* 0x000fce0008000f00 */
.L_x_18:
[----:B------:R-:W1:Y:S01]  /*14b0*/  S2UR UR44, SR_CTAID.Z ;  /* 0x00000000002c79c3 */ /* 0x000e620000002700 */
[----:B------:R-:W-:Y:S02]  /*14c0*/  UISETP.GE.AND UP0, UPT, UR27, 0x1, UPT ;  /* 0x000000011b00788c */ /* 0x000fe4000bf06270 */
[----:B------:R-:W-:Y:S02]  /*14d0*/  ULOP3.LUT UR45, UR45, 0x100, URZ, 0xc0, !UPT ;  /* 0x000001002d2d7892 */ /* 0x000fe4000f8ec0ff */
[----:B------:R-:W-:Y:S02]  /*14e0*/  ULOP3.LUT UR31, UR31, 0xffff, URZ, 0xc0, !UPT ;  /* 0x0000ffff1f1f7892 */ /* 0x000fe4000f8ec0ff */
[----:B------:R-:W-:Y:S02]  /*14f0*/  ULOP3.LUT UR37, UR37, 0xffff, URZ, 0xc0, !UPT ;  /* 0x0000ffff25257892 */ /* 0x000fe4000f8ec0ff */
[----:B------:R-:W-:Y:S02]  /*1500*/  ULOP3.LUT UR61, UR11, 0x3, URZ, 0xc0, !UPT ;  /* 0x000000030b3d7892 */ /* 0x000fe4000f8ec0ff */
[----:B------:R-:W-:-:S02]  /*1510*/  UISETP.NE.AND UP3, UPT, UR17, 0x2, UPT ;  /* 0x000000021100788c */ /* 0x000fc4000bf65270 */
[----:B------:R-:W-:Y:S02]  /*1520*/  ULOP3.LUT UR66, UR65, 0x1, URZ, 0xc0, !UPT ;  /* 0x0000000141427892 */ /* 0x000fe4000f8ec0ff */
[----:B------:R-:W-:Y:S02]  /*1530*/  ULOP3.LUT UR38, UR38, 0x1800, URZ, 0xc0, !UPT ;  /* 0x0000180026267892 */ /* 0x000fe4000f8ec0ff */
[----:B------:R-:W-:Y:S02]  /*1540*/  ULOP3.LUT UR49, UR49, 0x180, URZ, 0xc0, !UPT ;  /* 0x0000018031317892 */ /* 0x000fe4000f8ec0ff */
[----:B------:R-:W-:Y:S02]  /*1550*/  ULOP3.LUT UR26, UR26, 0xc0, URZ, 0xc0, !UPT ;  /* 0x000000c01a1a7892 */ /* 0x000fe4000f8ec0ff */
[----:B------:R-:W-:Y:S02]  /*1560*/  USHF.R.U32.HI UR10, URZ, 0x1, UR45 ;  /* 0x00000001ff0a7899 */ /* 0x000fe4000801162d */
[----:B------:R-:W-:-:S02]  /*1570*/  USHF.L.U32 UR31, UR14, UR31, URZ ;  /* 0x0000001f0e1f7299 */ /* 0x000fc400080006ff */
[----:B------:R-:W-:Y:S01]  /*1580*/  USHF.L.U32 UR37, UR13, UR37, URZ ;  /* 0x000000250d257299 */ /* 0x000fe200080006ff */
[----:B------:R-:W-:Y:S01]  /*1590*/  UMOV UR11, UR12 ;  /* 0x0000000c000b7c82 */ /* 0x000fe20008000000 */
[----:B-1----:R-:W-:Y:S10]  /*15a0*/  BRA.U !UP0, `(.L_x_19) ;  /* 0x0000000108d47547 */ /* 0x002ff4000b800000 */
[----:B------:R-:W1:Y:S01]  /*15b0*/  LDCU.128 UR12, c[0x0][0xf10] ;  /* 0x0001e200ff0c77ac */ /* 0x000e620008000c00 */
[----:B------:R-:W2:Y:S01]  /*15c0*/  LDCU UR6, c[0x0][0x370] ;  /* 0x00006e00ff0677ac */ /* 0x000ea20008000800 */
[----:B------:R-:W3:Y:S01]  /*15d0*/  LDCU UR5, c[0x0][0x374] ;  /* 0x00006e80ff0577ac */ /* 0x000ee20008000800 */
[----:B------:R-:W4:Y:S01]  /*15e0*/  LDCU UR28, c[0x0][0xf0c] ;  /* 0x0001e180ff1c77ac */ /* 0x000f220008000800 */
[----:B------:R-:W4:Y:S01]  /*15f0*/  LDCU UR7, c[0x0][0xf20] ;  /* 0x0001e400ff0777ac */ /* 0x000f220008000800 */
[----:B------:R-:W4:Y:S01]  /*1600*/  LDCU.64 UR8, c[0x0][0xf28] ;  /* 0x0001e500ff0877ac */ /* 0x000f220008000a00 */
[----:B-1----:R-:W-:Y:S02]  /*1610*/  UISETP.NE.AND UP0, UPT, UR14, 0x1, UPT ;  /* 0x000000010e00788c */ /* 0x002fe4000bf05270 */
[----:B---3--:R-:W-:Y:S02]  /*1620*/  UIMAD.WIDE.U32 UR18, UR5, UR15, URZ ;  /* 0x0000000f051272a5 */ /* 0x008fe4000f8e00ff */
[----:B--2---:R-:W-:-:S02]  /*1630*/  UIMAD.WIDE.U32 UR22, UR6, UR12, URZ ;  /* 0x0000000c061672a5 */ /* 0x004fc4000f8e00ff */
[----:B----4-:R-:W-:Y:S02]  /*1640*/  UISETP.NE.AND UP1, UPT, UR28, 0x1, UPT ;  /* 0x000000011c00788c */ /* 0x010fe4000bf25270 */
[----:B------:R-:W-:Y:S01]  /*1650*/  UISETP.NE.AND UP2, UPT, UR27, 0x1, UPT ;  /* 0x000000011b00788c */ /* 0x000fe2000bf45270 */
[----:B------:R-:W-:Y:S02]  /*1660*/  UMOV UR18, UR19 ;  /* 0x0000001300127c82 */ /* 0x000fe40008000000 */
[----:B------:R-:W-:Y:S01]  /*1670*/  UMOV UR22, UR23 ;  /* 0x0000001700167c82 */ /* 0x000fe20008000000 */
[----:B------:R-:W-:Y:S02]  /*1680*/  @UP0 USHF.R.U32.HI UR5, URZ, UR7, UR18 ;  /* 0x00000007ff050299 */ /* 0x000fe40008011612 */
[----:B------:R-:W-:Y:S02]  /*1690*/  UIMAD.WIDE.U32 UR24, UR11, UR15, URZ ;  /* 0x0000000f0b1872a5 */ /* 0x000fe4000f8e00ff */
[----:B------:R-:W-:-:S02]  /*16a0*/  UIMAD.WIDE.U32 UR18, UR5, UR8, URZ ;  /* 0x00000008051272a5 */ /* 0x000fc4000f8e00ff */
[----:B------:R-:W-:Y:S02]  /*16b0*/  @UP1 USHF.R.U32.HI UR6, URZ, UR13, UR22 ;  /* 0x0000000dff061299 */ /* 0x000fe40008011616 */
[----:B------:R-:W-:Y:S02]  /*16c0*/  UIMAD.WIDE.U32 UR20, UR16, UR12, URZ ;  /* 0x0000000c101472a5 */ /* 0x000fe4000f8e00ff */
[----:B------:R-:W-:Y:S01]  /*16d0*/  UIMAD.WIDE.U32 UR22, UR6, UR8, URZ ;  /* 0x00000008061672a5 */ /* 0x000fe2000f8e00ff */
[----:B------:R-:W-:Y:S01]  /*16e0*/  UMOV UR4, UR25 ;  /* 0x0000001900047c82 */ /* 0x000fe20008000000 */
[----:B------:R-:W-:Y:S01]  /*16f0*/  UMOV UR18, UR19 ;  /* 0x0000001300127c82 */ /* 0x000fe20008000000 */
[----:B------:R-:W-:Y:S02]  /*1700*/  USHF.R.U32.HI UR4, URZ, UR7, UR4 ;  /* 0x00000007ff047299 */ /* 0x000fe40008011604 */
[----:B------:R-:W-:Y:S01]  /*1710*/  @UP2 USHF.R.U32.HI UR5, URZ, UR9, UR18 ;  /* 0x00000009ff052299 */ /* 0x000fe20008011612 */
[----:B------:R-:W-:Y:S01]  /*1720*/  UMOV UR20, UR21 ;  /* 0x0000001500147c82 */ /* 0x000fe20008000000 */
[----:B------:R-:W-:Y:S01]  /*1730*/  UMOV UR22, UR23 ;  /* 0x0000001700167c82 */ /* 0x000fe20008000000 */
[----:B------:R-:W-:-:S02]  /*1740*/  USHF.R.U32.HI UR13, URZ, UR13, UR20 ;  /* 0x0000000dff0d7299 */ /* 0x000fc40008011614 */
[----:B------:R-:W-:Y:S02]  /*1750*/  USEL UR4, UR11, UR4, !UP0 ;  /* 0x000000040b047287 */ /* 0x000fe4000c000000 */
[----:B------:R-:W-:Y:S02]  /*1760*/  @UP2 USHF.R.U32.HI UR6, URZ, UR9, UR22 ;  /* 0x00000009ff062299 */ /* 0x000fe40008011616 */
[----:B------:R-:W-:Y:S02]  /*1770*/  UIMAD UR7, UR5, UR27, URZ ;  /* 0x0000001b050772a4 */ /* 0x000fe4000f8e02ff */
[----:B------:R-:W-:Y:S02]  /*1780*/  USEL UR5, UR16, UR13, !UP1 ;  /* 0x0000000d10057287 */ /* 0x000fe4000c800000 */
[----:B------:R-:W-:Y:S02]  /*1790*/  UIMAD UR15, UR6, UR27, URZ ;  /* 0x0000001b060f72a4 */ /* 0x000fe4000f8e02ff */
[----:B------:R-:W-:-:S02]  /*17a0*/  UISETP.GE.AND UP0, UPT, UR4, UR7, UPT ;  /* 0x000000070400728c */ /* 0x000fc4000bf06270 */
[----:B------:R-:W-:Y:S02]  /*17b0*/  UIMAD.WIDE.U32 UR12, UR4, UR8, URZ ;  /* 0x00000008040c72a5 */ /* 0x000fe4000f8e00ff */
[----:B------:R-:W-:Y:S02]  /*17c0*/  UISETP.GE.OR UP0, UPT, UR5, UR15, UP0 ;  /* 0x0000000f0500728c */ /* 0x000fe40008706670 */
[----:B------:R-:W-:Y:S02]  /*17d0*/  UIMAD.WIDE.U32 UR18, UR5, UR8, URZ ;  /* 0x00000008051272a5 */ /* 0x000fe4000f8e00ff */
[----:B------:R-:W-:Y:S01]  /*17e0*/  UIADD3 UR12, UPT, UPT, -UR4, URZ, URZ ;  /* 0x000000ff040c7290 */ /* 0x000fe2000fffe1ff */
[----:B------:R-:W-:Y:S01]  /*17f0*/  UMOV UR8, UR13 ;  /* 0x0000000d00087c82 */ /* 0x000fe20008000000 */
[----:B------:R-:W-:Y:S02]  /*1800*/  UIADD3 UR13, UPT, UPT, -UR5, URZ, URZ ;  /* 0x000000ff050d7290 */ /* 0x000fe4000fffe1ff */
[----:B------:R-:W-:-:S03]  /*1810*/  USHF.R.U32.HI UR8, URZ, UR9, UR8 ;  /* 0x00000009ff087299 */ /* 0x000fc60008011608 */
[----:B------:R-:W-:Y:S01]  /*1820*/  @!UP0 UMOV UR7, UR19 ;  /* 0x0000001300078c82 */ /* 0x000fe20008000000 */
[----:B------:R-:W-:Y:S02]  /*1830*/  UIMAD UR11, UR14, UR12, UR11 ;  /* 0x0000000c0e0b72a4 */ /* 0x000fe4000f8e020b */
[----:B------:R-:W-:Y:S02]  /*1840*/  USEL UR8, UR4, UR8, !UP2 ;  /* 0x0000000804087287 */ /* 0x000fe4000d000000 */
[----:B------:R-:W-:Y:S02]  /*1850*/  @!UP0 USHF.R.U32.HI UR7, URZ, UR9, UR7 ;  /* 0x00000009ff078299 */ /* 0x000fe40008011607 */
[----:B------:R-:W-:Y:S02]  /*1860*/  UIADD3 UR9, UPT, UPT, -UR8, URZ, URZ ;  /* 0x000000ff08097290 */ /* 0x000fe4000fffe1ff */
[----:B------:R-:W-:Y:S02]  /*1870*/  @!UP0 USEL UR7, UR5, UR7, !UP2 ;  /* 0x0000000705078287 */ /* 0x000fe4000d000000 */
[----:B------:R-:W-:-:S02]  /*1880*/  UIMAD UR9, UR27, UR9, UR4 ;  /* 0x000000091b0972a4 */ /* 0x000fc4000f8e0204 */
[----:B------:R-:W-:Y:S02]  /*1890*/  @!UP0 UIADD3 UR8, UPT, UPT, UR8, -UR7, URZ ;  /* 0x8000000708088290 */ /* 0x000fe4000fffe0ff */
[----:B------:R-:W-:Y:S02]  /*18a0*/  @!UP0 UIMAD UR6, UR9, UR6, UR7 ;  /* 0x00000006090682a4 */ /* 0x000fe4000f8e0207 */
[----:B------:R-:W-:Y:S02]  /*18b0*/  @!UP0 UIMAD UR4, UR8, UR27, UR5 ;  /* 0x0000001b080482a4 */ /* 0x000fe4000f8e0205 */
[----:B------:R-:W-:Y:S02]  /*18c0*/  UIMAD UR16, UR28, UR13, UR16 ;  /* 0x0000000d1c1072a4 */ /* 0x000fe4000f8e0210 */
[----:B------:R-:W-:Y:S01]  /*18d0*/  UIMAD UR11, UR4, UR14, UR11 ;  /* 0x0000000e040b72a4 */ /* 0x000fe2000f8e020b */
[----:B------:R-:W-:Y:S02]  /*18e0*/  @!UP0 UMOV UR5, UR6 ;  /* 0x0000000600058c82 */ /* 0x000fe40008000000 */
[----:B------:R-:W-:-:S12]  /*18f0*/  UIMAD UR16, UR5, UR28, UR16 ;  /* 0x0000001c051072a4 */ /* 0x000fd8000f8e0210 */
.L_x_19:
[----:B------:R-:W-:-:S09]  /*1900*/  UISETP.NE.AND UP0, UPT, UR29, 0x1, UPT ;  /* 0x000000011d00788c */ /* 0x000fd2000bf05270 */
[----:B------:R-:W-:Y:S05]  /*1910*/  BRA.U UP0, `(.L_x_20) ;  /* 0x0000000100447547 */ /* 0x000fea000b800000 */
[----:B------:R-:W1:Y:S01]  /*1920*/  LDCU.128 UR12, c[0x0][0xf10] ;  /* 0x0001e200ff0c77ac */ /* 0x000e620008000c00 */
[----:B------:R-:W2:Y:S01]  /*1930*/  LDCU UR8, c[0x0][0xf0c] ;  /* 0x0001e180ff0877ac */ /* 0x000ea20008000800 */
[----:B------:R-:W3:Y:S01]  /*1940*/  LDCU UR9, c[0x0][0xf20] ;  /* 0x0001e400ff0977ac */ /* 0x000ee20008000800 */
[----:B-1----:R-:W-:Y:S02]  /*1950*/  UIMAD.WIDE.U32 UR6, UR16, UR12, URZ ;  /* 0x0000000c100672a5 */ /* 0x002fe4000f8e00ff */
[----:B------:R-:W-:Y:S02]  /*1960*/  UIMAD.WIDE.U32 UR4, UR11, UR15, URZ ;  /* 0x0000000f0b0472a5 */ /* 0x000fe4000f8e00ff */
[----:B--2---:R-:W-:Y:S02]  /*1970*/  UISETP.NE.AND UP1, UPT, UR8, 0x1, UPT ;  /* 0x000000010800788c */ /* 0x004fe4000bf25270 */
[----:B------:R-:W-:Y:S01]  /*1980*/  UISETP.NE.AND UP0, UPT, UR14, 0x1, UPT ;  /* 0x000000010e00788c */ /* 0x000fe2000bf05270 */
[----:B------:R-:W-:-:S02]  /*1990*/  UMOV UR6, UR7 ;  /* 0x0000000700067c82 */ /* 0x000fc40008000000 */
[----:B------:R-:W-:Y:S01]  /*19a0*/  UMOV UR4, UR5 ;  /* 0x0000000500047c82 */ /* 0x000fe20008000000 */
[----:B------:R-:W-:Y:S02]  /*19b0*/  USHF.R.U32.HI UR13, URZ, UR13, UR6 ;  /* 0x0000000dff0d7299 */ /* 0x000fe40008011606 */
[----:B---3--:R-:W-:Y:S02]  /*19c0*/  USHF.R.U32.HI UR4, URZ, UR9, UR4 ;  /* 0x00000009ff047299 */ /* 0x008fe40008011604 */
[----:B------:R-:W-:Y:S02]  /*19d0*/  USEL UR5, UR16, UR13, !UP1 ;  /* 0x0000000d10057287 */ /* 0x000fe4000c800000 */
[----:B------:R-:W-:-:S04]  /*19e0*/  USEL UR4, UR11, UR4, !UP0 ;  /* 0x000000040b047287 */ /* 0x000fc8000c000000 */
[----:B------:R-:W-:Y:S02]  /*19f0*/  UIADD3 UR6, UPT, UPT, UR5, -UR4, URZ ;  /* 0x8000000405067290 */ /* 0x000fe4000fffe0ff */
[----:B------:R-:W-:Y:S02]  /*1a00*/  UIADD3 UR4, UPT, UPT, -UR5, UR4, URZ ;  /* 0x0000000405047290 */ /* 0x000fe4000fffe1ff */
[----:B------:R-:W-:Y:S02]  /*1a10*/  UIMAD UR11, UR6, UR14, UR11 ;  /* 0x0000000e060b72a4 */ /* 0x000fe4000f8e020b */
[----:B------:R-:W-:-:S12]  /*1a20*/  UIMAD UR16, UR4, UR8, UR16 ;  /* 0x00000008041072a4 */ /* 0x000fd8000f8e0210 */
.L_x_20:
[----:B------:R-:W-:Y:S05]  /*1a30*/  BRA.U !UP6, `(.L_x_21) ;  /* 0x000000010e0c7547 */ /* 0x000fea000b800000 */
[----:B------:R-:W-:Y:S01]  /*1a40*/  UCGABAR_WAIT ;  /* 0x0000000000007dc7 */ /* 0x000fe20008000000 */
[----:B------:R-:W-:Y:S01]  /*1a50*/  CCTL.IVALL ;  /* 0x00000000ff00798f */ /* 0x000fe20002000000 */
[----:B------:R-:W-:Y:S05]  /*1a60*/  BRA `(.L_x_22) ;  /* 0x0000000000047947 */ /* 0x000fea0003800000 */
.L_x_21:
[----:B------:R-:W-:Y:S06]  /*1a70*/  BAR.SYNC.DEFER_BLOCKING 0x0 ;  /* 0x0000000000007b1d */ /* 0x000fec0000010000 */
.L_x_22:
[----:B------:R-:W-:Y:S05]  /*1a80*/  BRA.U UP3, `(.L_x_23) ;  /* 0x0000001d03087547 */ /* 0x000fea000b800000 */
[----:B------:R-:W1:Y:S01]  /*1a90*/  LDCU UR6, c[0x0][0x38c] ;  /* 0x00007180ff0677ac */ /* 0x000e620008000800 */
[----:B------:R-:W-:Y:S01]  /*1aa0*/  PLOP3.LUT P2, PT, PT, PT, UP4, 0x80, 0x8 ;  /* 0x000000000008781c */ /* 0x000fe20003f4f048 */
[----:B------:R-:W-:Y:S01]  /*1ab0*/  IMAD.MOV.U32 R12, RZ, RZ, 0x1 ;  /* 0x00000001ff0c7424 */ /* 0x000fe200078e00ff */
[----:B------:R-:W-:Y:S02]  /*1ac0*/  ISETP.NE.AND P3, PT, R0, RZ, P4 ;  /* 0x000000ff0000720c */ /* 0x000fe40002765270 */
[----:B------:R-:W-:Y:S02]  /*1ad0*/  CS2R R10, SRZ ;  /* 0x00000000000a7805 */ /* 0x000fe4000001ff00 */
[----:B------:R-:W-:Y:S01]  /*1ae0*/  PLOP3.LUT P2, PT, P2, PT, PT, 0x8, 0x80 ;  /* 0x000000000080781c */ /* 0x000fe2000174e170 */
[----:B------:R-:W-:Y:S01]  /*1af0*/  IMAD.MOV.U32 R9, RZ, RZ, RZ ;  /* 0x000000ffff097224 */ /* 0x000fe200078e00ff */
[----:B------:R-:W2:Y:S01]  /*1b00*/  LDCU UR57, c[0x0][0x370] ;  /* 0x00006e00ff3977ac */ /* 0x000ea20008000800 */
[----:B------:R-:W-:Y:S01]  /*1b10*/  IMAD.MOV.U32 R8, RZ, RZ, 0x1 ;  /* 0x00000001ff087424 */ /* 0x000fe200078e00ff */
[----:B------:R-:W3:Y:S01]  /*1b20*/  LDCU.64 UR46, c[0x0][0x348] ;  /* 0x00006900ff2e77ac */ /* 0x000ee20008000a00 */
[----:B------:R-:W-:Y:S01]  /*1b30*/  ULEA UR61, UR66, UR61, 0x2 ;  /* 0x0000003d423d7291 */ /* 0x000fe2000f8e10ff */
[----:B------:R-:W4:Y:S01]  /*1b40*/  LDCU UR56, c[0x0][0x374] ;  /* 0x00006e80ff3877ac */ /* 0x000f220008000800 */
[----:B-1----:R-:W-:-:S02]  /*1b50*/  UIADD3 UR5, UPT, UPT, UR6, 0x7f, URZ ;  /* 0x0000007f06057890 */ /* 0x002fc4000fffe0ff */
[----:B------:R-:W-:Y:S02]  /*1b60*/  UIADD3 UR64, UPT, UPT, UR6, 0xfe, URZ ;  /* 0x000000fe06407890 */ /* 0x000fe4000fffe0ff */
[----:B------:R-:W-:Y:S01]  /*1b70*/  USHF.R.S32.HI UR4, URZ, 0x1f, UR5 ;  /* 0x0000001fff047899 */ /* 0x000fe20008011405 */
[----:B------:R-:W-:-:S03]  /*1b80*/  UMOV UR14, URZ ;  /* 0x000000ff000e7c82 */ /* 0x000fc60008000000 */
[----:B------:R-:W-:Y:S02]  /*1b90*/  ULEA.HI UR4, UR4, UR5, URZ, 0x7 ;  /* 0x0000000504047291 */ /* 0x000fe4000f8f38ff */
[----:B------:R-:W-:Y:S02]  /*1ba0*/  UIADD3 UR5, UPT, UPT, UR6, -0x1, URZ ;  /* 0xffffffff06057890 */ /* 0x000fe4000fffe0ff */
[----:B------:R-:W-:Y:S02]  /*1bb0*/  USHF.R.S32.HI UR59, URZ, 0x7, UR4 ;  /* 0x00000007ff3b7899 */ /* 0x000fe40008011404 */
[----:B------:R-:W-:Y:S02]  /*1bc0*/  UISETP.GE.U32.AND UP1, UPT, UR5, -0xff, UPT ;  /* 0xffffff010500788c */ /* 0x000fe4000bf26070 */
[----:B------:R-:W-:-:S04]  /*1bd0*/  UISETP.LT.U32.AND UP0, UPT, UR59, 0xe, UPT ;  /* 0x0000000e3b00788c */ /* 0x000fc8000bf01070 */
[----:B------:R-:W-:Y:S02]  /*1be0*/  USEL UR58, UR59, 0xe, UP0 ;  /* 0x0000000e3b3a7887 */ /* 0x000fe40008000000 */
[----:B------:R-:W-:Y:S02]  /*1bf0*/  UISETP.NE.AND UP0, UPT, UR17, URZ, UPT ;  /* 0x000000ff1100728c */ /* 0x000fe4000bf05270 */
[----:B------:R-:W-:Y:S02]  /*1c00*/  UIADD3 UR4, UPT, UPT, UR58, -0x1, URZ ;  /* 0xffffffff3a047890 */ /* 0x000fe4000fffe0ff */
[----:B------:R-:W-:Y:S02]  /*1c10*/  @UP1 UIADD3 UR4, UPT, UPT, UR58, URZ, URZ ;  /* 0x000000ff3a041290 */ /* 0x000fe4000fffe0ff */
[----:B------:R-:W-:Y:S02]  /*1c20*/  USEL UR48, UR50, 0x2, UP0 ;  /* 0x0000000232307887 */ /* 0x000fe40008000000 */
[----:B------:R-:W-:-:S02]  /*1c30*/  UIADD3 UR62, UPT, UPT, UR59, -UR58, URZ ;  /* 0x8000003a3b3e7290 */ /* 0x000fc4000fffe0ff */
[----:B------:R-:W-:Y:S02]  /*1c40*/  UIADD3 UR52, UPT, UPT, UR4, 0x1, URZ ;  /* 0x0000000104347890 */ /* 0x000fe4000fffe0ff */
[----:B--234-:R-:W-:-:S12]  /*1c50*/  UIADD3 UR60, UPT, UPT, -UR4, URZ, URZ ;  /* 0x000000ff043c7290 */ /* 0x01cfd8000fffe1ff */
.L_x_47:
[----:B------:R-:W-:Y:S01]  /*1c60*/  UISETP.NE.AND UP0, UPT, UR55, URZ, UPT ;  /* 0x000000ff3700728c */ /* 0x000fe2000bf05270 */
[----:B-1----:R-:W1:Y:S08]  /*1c70*/  S2UR UR55, SR_CgaCtaId ;  /* 0x00000000003779c3 */ /* 0x002e700000008800 */
[----:B---3--:R-:W-:Y:S05]  /*1c80*/  BRA.U UP0, `(.L_x_24) ;  /* 0x0000000100347547 */ /* 0x008fea000b800000 */
[----:B------:R-:W2:Y:S01]  /*1c90*/  S2R R0, SR_CgaCtaId ;  /* 0x0000000000007919 */ /* 0x000ea20000008800 */
[----:B------:R-:W-:Y:S02]  /*1ca0*/  MOV R3, 0x400 ;  /* 0x0000040000037802 */ /* 0x000fe40000000f00 */
[----:B------:R-:W-:Y:S02]  /*1cb0*/  SHF.L.U32 R2, R8, 0x1f, RZ ;  /* 0x0000001f08027819 */ /* 0x000fe400000006ff */
[----:B--2---:R-:W-:-:S05]  /*1cc0*/  LEA R0, R0, R3, 0x18 ;  /* 0x0000000300007211 */ /* 0x004fca00078ec0ff */
[----:B------:R-:W-:-:S04]  /*1cd0*/  IMAD R3, R9, 0x8, R0 ;  /* 0x0000000809037824 */ /* 0x000fc800078e0200 */
[----:B------:R-:W2:Y:S02]  /*1ce0*/  SYNCS.PHASECHK.TRANS64.TRYWAIT P0, [R3+URZ+0x180], R2 ;  /* 0x00018002030075a7 */ /* 0x000ea400080011ff */
[----:B--2---:R-:W-:Y:S05]  /*1cf0*/  @!P0 BRA `(.L_x_25) ;  /* 0x0000008800108947 */ /* 0x004fea0003800000 */
.L_x_162:
[----:B------:R-:W-:Y:S01]  /*1d00*/  VIADD R9, R9, 0x1 ;  /* 0x0000000109097836 */ /* 0x000fe20000000000 */
[----:B------:R2:W-:Y:S04]  /*1d10*/  SYNCS.ARRIVE.TRANS64.A1T0 RZ, [R3+URZ+0x170], RZ ;  /* 0x000170ff03ff79a7 */ /* 0x0005e800081000ff */
[----:B------:R-:W-:-:S04]  /*1d20*/  ISETP.NE.AND P0, PT, R9, 0x2, PT ;  /* 0x000000020900780c */ /* 0x000fc80003f05270 */
[----:B------:R-:W-:Y:S02]  /*1d30*/  SEL R9, R9, RZ, P0 ;  /* 0x000000ff09097207 */ /* 0x000fe40000000000 */
[----:B--2---:R-:W-:-:S04]  /*1d40*/  SEL R3, RZ, 0x1, P0 ;  /* 0x00000001ff037807 */ /* 0x004fc80000000000 */
[----:B------:R-:W-:Y:S02]  /*1d50*/  LOP3.LUT R8, R8, R3, RZ, 0x3c, !PT ;  /* 0x0000000308087212 */ /* 0x000fe400078e3cff */
.L_x_24:
[----:B------:R-:W-:Y:S01]  /*1d60*/  UMOV UR5, 0x400 ;  /* 0x0000040000057882 */ /* 0x000fe20000000000 */
[----:B------:R-:W-:Y:S01]  /*1d70*/  SHF.L.U32 R0, R12, 0x1f, RZ ;  /* 0x0000001f0c007819 */ /* 0x000fe200000006ff */
[----:B-1----:R-:W-:Y:S02]  /*1d80*/  ULEA UR5, UR55, UR5, 0x18 ;  /* 0x0000000537057291 */ /* 0x002fe4000f8ec0ff */
[----:B------:R-:W-:Y:S02]  /*1d90*/  UISETP.GE.U32.AND UP0, UPT, UR64, 0xff, UPT ;  /* 0x000000ff4000788c */ /* 0x000fe4000bf06070 */
[----:B------:R-:W-:Y:S02]  /*1da0*/  ULEA UR4, UR14, UR5, 0x3 ;  /* 0x000000050e047291 */ /* 0x000fe4000f8e18ff */
[----:B------:R-:W-:Y:S01]  /*1db0*/  ULEA UR35, UR11, UR66, 0x1 ;  /* 0x000000420b237291 */ /* 0x000fe2000f8e08ff */
[----:B------:R-:W-:-:S03]  /*1dc0*/  UMOV UR20, URZ ;  /* 0x000000ff00147c82 */ /* 0x000fc60008000000 */
[----:B------:R-:W-:-:S03]  /*1dd0*/  USHF.L.U32 UR35, UR35, 0x6, URZ ;  /* 0x0000000623237899 */ /* 0x000fc600080006ff */
[----:B------:R1:W2:Y:S01]  /*1de0*/  SYNCS.PHASECHK.TRANS64.TRYWAIT P1, [UR4+0x70], R0 ;  /* 0x00007000ff0075a7 */ /* 0x0002a20008021104 */
[----:B------:R-:W-:-:S04]  /*1df0*/  ULEA.HI UR4, UR16, UR16, URZ, 0x1 ;  /* 0x0000001010047291 */ /* 0x000fc8000f8f08ff */
[----:B------:R-:W-:Y:S02]  /*1e00*/  USHF.L.U32 UR6, UR4, 0x7, URZ ;  /* 0x0000000704067899 */ /* 0x000fe400080006ff */
[----:B------:R-:W-:Y:S02]  /*1e10*/  ULOP3.LUT UR27, UR4, 0xfffffffe, URZ, 0xc0, !UPT ;  /* 0xfffffffe041b7892 */ /* 0x000fe4000f8ec0ff */
[----:B------:R-:W-:Y:S02]  /*1e20*/  ULOP3.LUT UR6, UR6, 0xffffff00, URZ, 0xc0, !UPT ;  /* 0xffffff0006067892 */ /* 0x000fe4000f8ec0ff */
[----:B------:R-:W-:Y:S02]  /*1e30*/  ULOP3.LUT UR27, UR27, 0x1, UR65, 0xf8, !UPT ;  /* 0x000000011b1b7892 */ /* 0x000fe4000f8ef841 */
[----:B------:R-:W-:Y:S01]  /*1e40*/  ULEA UR43, UR61, UR6, 0x5 ;  /* 0x000000063d2b7291 */ /* 0x000fe2000f8e28ff */
[----:B------:R-:W-:Y:S11]  /*1e50*/  BRA.U !UP0, `(.L_x_26) ;  /* 0x0000000508247547 */ /* 0x000ff6000b800000 */
[----:B------:R-:W-:Y:S01]  /*1e60*/  UMOV UR15, UR60 ;  /* 0x0000003c000f7c82 */ /* 0x000fe20008000000 */
[----:B------:R-:W-:Y:S01]  /*1e70*/  UMOV UR4, UR14 ;  /* 0x0000000e00047c82 */ /* 0x000fe20008000000 */
[----:B------:R-:W-:Y:S01]  /*1e80*/  UMOV UR28, 0xffffffff ;  /* 0xffffffff001c7882 */ /* 0x000fe20000000000 */
[----:B------:R-:W-:-:S05]  /*1e90*/  UMOV UR42, URZ ;  /* 0x000000ff002a7c82 */ /* 0x000fca0008000000 */
.L_x_34:
[----:B------:R-:W-:Y:S01]  /*1ea0*/  ULEA UR6, UR4, UR5, 0x3 ;  /* 0x0000000504067291 */ /* 0x000fe2000f8e18ff */
[----:B--2---:R-:W-:Y:S01]  /*1eb0*/  @P4 MOV R2, 0x6800 ;  /* 0x0000680000024802 */ /* 0x004fe20000000f00 */
[----:B--23--:R-:W-:Y:S10]  /*1ec0*/  @P1 BRA `(.L_x_27) ;  /* 0x00000000000c1947 */ /* 0x00cff40003800000 */
[----:B------:R-:W-:-:S04]  /*1ed0*/  SHF.L.U32 R3, R12, 0x1f, RZ ;  /* 0x0000001f0c037819 */ /* 0x000fc800000006ff */
[----:B------:R-:W2:Y:S02]  /*1ee0*/  SYNCS.PHASECHK.TRANS64.TRYWAIT P0, [UR6+0x70], R3 ;  /* 0x00007003ff0075a7 */ /* 0x000ea40008001106 */
[----:B--2---:R-:W-:Y:S05]  /*1ef0*/  @!P0 BRA `(.L_x_28) ;  /* 0x0000008400a48947 */ /* 0x004fea0003800000 */
.L_x_27:
[----:B------:R2:W-:Y:S01]  /*1f00*/  @P4 SYNCS.ARRIVE.TRANS64 RZ, [UR6], R2 ;  /* 0x00000002ffff49a7 */ /* 0x0005e20008000006 */
[----:B------:R-:W-:Y:S02]  /*1f10*/  ULOP3.LUT UR7, UR48, 0x2, URZ, 0xfc, !UPT ;  /* 0x0000000230077892 */ /* 0x000fe4000f8efcff */
[----:B------:R-:W-:Y:S02]  /*1f20*/  UIADD3 UR15, UPT, UPT, UR15, 0x1, URZ ;  /* 0x000000010f0f7890 */ /* 0x000fe4000fffe0ff */
[----:B------:R-:W-:Y:S02]  /*1f30*/  UISETP.NE.AND UP0, UPT, UR7, 0x2, UPT ;  /* 0x000000020700788c */ /* 0x000fe4000bf05270 */
[----:B------:R-:W-:Y:S02]  /*1f40*/  UIADD3 UR28, UPT, UPT, UR28, 0x1, URZ ;  /* 0x000000011c1c7890 */ /* 0x000fe4000fffe0ff */
[----:B------:R-:W-:-:S05]  /*1f50*/  UISETP.NE.AND UP4, UPT, UR15, 0x1, UPT ;  /* 0x000000010f00788c */ /* 0x000fca000bf85270 */
[----:B------:R-:W-:Y:S05]  /*1f60*/  BRA.U UP0, `(.L_x_29) ;  /* 0x0000000100047547 */ /* 0x000fea000b800000 */
[----:B------:R-:W-:Y:S05]  /*1f70*/  BPT.TRAP 0x1 ;  /* 0x000000040000795c */ /* 0x000fea0000300000 */
.L_x_29:
[----:B------:R-:W-:Y:S04]  /*1f80*/  BSSY.RECONVERGENT B0, `(.L_x_30) ;  /* 0x0000003000007945 */ /* 0x000fe80003800200 */
[----:B------:R-:W-:Y:S05]  /*1f90*/  @!P3 BRA `(.L_x_31) ;  /* 0x000000000004b947 */ /* 0x000fea0003800000 */
[----:B------:R-:W-:Y:S05]  /*1fa0*/  BPT.TRAP 0x1 ;  /* 0x000000040000795c */ /* 0x000fea0000300000 */
.L_x_31:
[----:B------:R-:W-:Y:S05]  /*1fb0*/  BSYNC.RECONVERGENT B0 ;  /* 0x0000000000007941 */ /* 0x000fea0003800200 */
.L_x_30:
[----:B------:R-:W-:Y:S01]  /*1fc0*/  UIADD3 UR7, UPT, UPT, UR4, 0x1, URZ ;  /* 0x0000000104077890 */ /* 0x000fe2000fffe0ff */
[----:B------:R-:W-:Y:S01]  /*1fd0*/  BSSY.RECONVERGENT B0, `(.L_x_32) ;  /* 0x000002d000007945 */ /* 0x000fe20003800200 */
[----:B------:R-:W-:Y:S02]  /*1fe0*/  ELECT P0, URZ, PT ;  /* 0x0000000000ff782f */ /* 0x000fe40003800000 */
[----:B------:R-:W-:-:S04]  /*1ff0*/  UISETP.NE.AND UP0, UPT, UR7, 0xe, UPT ;  /* 0x0000000e0700788c */ /* 0x000fc8000bf05270 */
[----:B------:R-:W-:Y:S02]  /*2000*/  USEL UR8, URZ, 0x1, UP0 ;  /* 0x00000001ff087887 */ /* 0x000fe40008000000 */
[----:B------:R-:W-:-:S04]  /*2010*/  USEL UR14, UR7, URZ, UP0 ;  /* 0x000000ff070e7287 */ /* 0x000fc80008000000 */
[----:B------:R-:W-:Y:S01]  /*2020*/  ULEA UR7, UR14, UR5, 0x3 ;  /* 0x000000050e077291 */ /* 0x000fe2000f8e18ff */
[----:B------:R-:W-:-:S04]  /*2030*/  LOP3.LUT R12, R12, UR8, RZ, 0x3c, !PT ;  /* 0x000000080c0c7c12 */ /* 0x000fc8000f8e3cff */
[----:B-1----:R-:W-:-:S04]  /*2040*/  SHF.L.U32 R0, R12, 0x1f, RZ ;  /* 0x0000001f0c007819 */ /* 0x002fc800000006ff */
[----:B------:R1:W3:Y:S01]  /*2050*/  SYNCS.PHASECHK.TRANS64.TRYWAIT P1, [UR7+0x70], R0 ;  /* 0x00007000ff0075a7 */ /* 0x0002e20008021107 */
[----:B------:R-:W-:Y:S05]  /*2060*/  @!P0 BRA `(.L_x_33) ;  /* 0x00000000008c8947 */ /* 0x000fea0003800000 */
[----:B------:R-:W-:Y:S02]  /*2070*/  USHF.L.U32 UR7, UR4, 0x9, URZ ;  /* 0x0000000904077899 */ /* 0x000fe400080006ff */
[----:B------:R-:W-:Y:S02]  /*2080*/  ULEA UR40, UR4, UR38, 0xd ;  /* 0x0000002604287291 */ /* 0x000fe4000f8e68ff */
[----:B------:R-:W-:Y:S02]  /*2090*/  UIADD3 UR22, UP3, UPT, UR46, 0x80, URZ ;  /* 0x000000802e167890 */ /* 0x000fe4000ff7e0ff */
[----:B------:R-:W-:Y:S02]  /*20a0*/  ULEA UR32, UR4, UR5, 0xc ;  /* 0x0000000504207291 */ /* 0x000fe4000f8e60ff */
[----:B------:R-:W-:Y:S02]  /*20b0*/  UIADD3 UR20, UP2, UPT, UR46, 0x180, URZ ;  /* 0x000001802e147890 */ /* 0x000fe4000ff5e0ff */
[----:B------:R-:W-:-:S02]  /*20c0*/  UIADD3 UR18, UP1, UPT, UR46, 0x280, URZ ;  /* 0x000002802e127890 */ /* 0x000fc4000ff3e0ff */
[----:B------:R-:W-:Y:S02]  /*20d0*/  ULOP3.LUT UR24, UR49, UR7, URZ, 0xfc, !UPT ;  /* 0x0000000731187292 */ /* 0x000fe4000f8efcff */
[----:B------:R-:W-:Y:S02]  /*20e0*/  UIADD3 UR16, UP0, UPT, UR46, 0x380, URZ ;  /* 0x000003802e107890 */ /* 0x000fe4000ff1e0ff */
[----:B------:R-:W-:Y:S02]  /*20f0*/  ULOP3.LUT UR8, UR7, UR45, URZ, 0xfc, !UPT ;  /* 0x0000002d07087292 */ /* 0x000fe4000f8efcff */
[----:B------:R-:W-:Y:S02]  /*2100*/  ULOP3.LUT UR41, UR6, 0xfefffff8, URZ, 0xc0, !UPT ;  /* 0xfefffff806297892 */ /* 0x000fe4000f8ec0ff */
[----:B------:R-:W-:Y:S02]  /*2110*/  UIADD3.X UR23, UPT, UPT, URZ, UR47, URZ, UP3, !UPT ;  /* 0x0000002fff177290 */ /* 0x000fe40009ffe4ff */
[----:B------:R-:W-:-:S02]  /*2120*/  UIADD3 UR40, UPT, UPT, UR5, 0x8400, UR40 ;  /* 0x0000840005287890 */ /* 0x000fc4000fffe028 */
[----:B------:R-:W-:Y:S02]  /*2130*/  UPRMT UR7, URZ, 0x5410, UR31 ;  /* 0x00005410ff077896 */ /* 0x000fe4000800001f */
[----:B------:R-:W-:Y:S02]  /*2140*/  UIADD3.X UR21, UPT, UPT, URZ, UR47, URZ, UP2, !UPT ;  /* 0x0000002fff157290 */ /* 0x000fe400097fe4ff */
[----:B------:R-:W-:Y:S02]  /*2150*/  UIADD3 UR32, UPT, UPT, UR32, 0x24400, URZ ;  /* 0x0002440020207890 */ /* 0x000fe4000fffe0ff */
[----:B------:R-:W-:Y:S02]  /*2160*/  UIADD3.X UR19, UPT, UPT, URZ, UR47, URZ, UP1, !UPT ;  /* 0x0000002fff137290 */ /* 0x000fe40008ffe4ff */
[----:B------:R-:W-:Y:S02]  /*2170*/  UIADD3 UR24, UPT, UPT, UR5, 0x32400, UR24 ;  /* 0x0003240005187890 */ /* 0x000fe4000fffe018 */
[----:B------:R-:W-:-:S02]  /*2180*/  UIADD3.X UR17, UPT, UPT, URZ, UR47, URZ, UP0, !UPT ;  /* 0x0000002fff117290 */ /* 0x000fc400087fe4ff */
[----:B------:R-:W-:Y:S02]  /*2190*/  UPRMT UR30, URZ, 0x5410, UR37 ;  /* 0x00005410ff1e7896 */ /* 0x000fe40008000025 */
[----:B------:R-:W-:Y:S01]  /*21a0*/  UIADD3 UR8, UPT, UPT, UR5, 0x34000, UR8 ;  /* 0x0003400005087890 */ /* 0x000fe2000fffe008 */
[----:B------:R-:W-:Y:S01]  /*21b0*/  UMOV UR50, 0x0 ;  /* 0x0000000000327882 */ /* 0x000fe20000000000 */
[----:B------:R-:W-:Y:S01]  /*21c0*/  UMOV UR51, 0x10000000 ;  /* 0x1000000000337882 */ /* 0x000fe20000000000 */
[----:B------:R-:W-:Y:S01]  /*21d0*/  UMOV UR34, UR42 ;  /* 0x0000002a00227c82 */ /* 0x000fe20008000000 */
[----:B------:R-:W-:Y:S01]  /*21e0*/  UMOV UR36, UR44 ;  /* 0x0000002c00247c82 */ /* 0x000fe20008000000 */
[----:B------:R-:W-:Y:S01]  /*21f0*/  UMOV UR33, UR41 ;  /* 0x0000002900217c82 */ /* 0x000fe20008000000 */
[----:B------:R-:W-:Y:S01]  /*2200*/  UMOV UR29, UR44 ;  /* 0x0000002c001d7c82 */ /* 0x000fe20008000000 */
[----:B------:R-:W-:Y:S01]  /*2210*/  UMOV UR25, UR41 ;  /* 0x0000002900197c82 */ /* 0x000fe20008000000 */
[----:B------:R4:W-:Y:S01]  /*2220*/  UTMALDG.3D.MULTICAST.2CTA [UR40], [UR22], UR7, desc[UR50] ;  /* 0x00003228160073b4 */ /* 0x0009e20008211807 */
[----:B------:R-:W-:Y:S01]  /*2230*/  UMOV UR12, UR28 ;  /* 0x0000001c000c7c82 */ /* 0x000fe20008000000 */
[----:B------:R-:W-:Y:S01]  /*2240*/  UMOV UR13, UR44 ;  /* 0x0000002c000d7c82 */ /* 0x000fe20008000000 */
[----:B------:R-:W-:Y:S01]  /*2250*/  UMOV UR9, UR41 ;  /* 0x0000002900097c82 */ /* 0x000fe20008000000 */
[----:B------:R4:W-:Y:S01]  /*2260*/  UTMALDG.3D.2CTA [UR32], [UR20], desc[UR50] ;  /* 0x00003220140075b4 */ /* 0x0009e20008211000 */
[----:B------:R4:W-:Y:S01]  /*2270*/  UTMALDG.4D.MULTICAST.2CTA [UR24], [UR18], UR7, desc[UR50] ;  /* 0x00003218120073b4 */ /* 0x0009e20008219807 */
[----:B------:R4:W-:Y:S02]  /*2280*/  UTMALDG.4D.MULTICAST.2CTA [UR8], [UR16], UR30, desc[UR50] ;  /* 0x00003208100073b4 */ /* 0x0009e4000821981e */
[----:B----4-:R-:W-:Y:S01]  /*2290*/  NOP ;  /* 0x0000000000007918 */ /* 0x010fe20000000000 */
.L_x_33:
[----:B------:R-:W-:Y:S05]  /*22a0*/  BSYNC.RECONVERGENT B0 ;  /* 0x0000000000007941 */ /* 0x000fea0003800200 */
.L_x_32:
[----:B------:R-:W-:Y:S01]  /*22b0*/  UIADD3 UR42, UPT, UPT, UR42, 0x80, URZ ;  /* 0x000000802a2a7890 */ /* 0x000fe2000fffe0ff */
[----:B------:R-:W-:Y:S01]  /*22c0*/  UMOV UR4, UR14 ;  /* 0x0000000e00047c82 */ /* 0x000fe20008000000 */
[----:B------:R-:W-:Y:S01]  /*22d0*/  UMOV UR20, UR52 ;  /* 0x0000003400147c82 */ /* 0x000fe20008000000 */
[----:B------:R-:W-:Y:S09]  /*22e0*/  BRA.U UP4, `(.L_x_34) ;  /* 0xfffffff904ec7547 */ /* 0x000ff2000b83ffff */
.L_x_26:
[----:B------:R-:W-:Y:S01]  /*22f0*/  ULEA UR4, UR14, UR5, 0x3 ;  /* 0x000000050e047291 */ /* 0x000fe2000f8e18ff */
[----:B-1----:R-:W-:Y:S01]  /*2300*/  SHF.L.U32 R0, R12, 0x1f, RZ ;  /* 0x0000001f0c007819 */ /* 0x002fe200000006ff */
[----:B------:R-:W-:Y:S01]  /*2310*/  @!P2 SYNCS.ARRIVE.TRANS64.A1T0 RZ, [UR5+0x128], RZ ;  /* 0x000128ffffffa9a7 */ /* 0x000fe20008100005 */
[----:B------:R-:W-:-:S06]  /*2320*/  UISETP.GT.AND UP0, UPT, UR59, UR58, UPT ;  /* 0x0000003a3b00728c */ /* 0x000fcc000bf04270 */
[----:B--23--:R1:W2:Y:S03]  /*2330*/  SYNCS.PHASECHK.TRANS64.TRYWAIT P1, [UR4+0x70], R0 ;  /* 0x00007000ff0075a7 */ /* 0x00c2a60008021104 */
[----:B------:R-:W-:Y:S05]  /*2340*/  BRA.U !UP0, `(.L_x_35) ;  /* 0x00000005081c7547 */ /* 0x000fea000b800000 */
[----:B------:R-:W-:Y:S01]  /*2350*/  UIADD3 UR28, UPT, UPT, UR62, UR20, URZ ;  /* 0x000000143e1c7290 */ /* 0x000fe2000fffe0ff */
[----:B------:R-:W-:-:S11]  /*2360*/  UMOV UR4, UR14 ;  /* 0x0000000e00047c82 */ /* 0x000fd60008000000 */
.L_x_43:
[----:B------:R-:W-:Y:S01]  /*2370*/  ULEA UR7, UR4, UR5, 0x3 ;  /* 0x0000000504077291 */ /* 0x000fe2000f8e18ff */
[----:B--2---:R-:W-:Y:S01]  /*2380*/  @P4 MOV R2, 0x6800 ;  /* 0x0000680000024802 */ /* 0x004fe20000000f00 */
[----:B--23--:R-:W-:Y:S10]  /*2390*/  @P1 BRA `(.L_x_36) ;  /* 0x00000000000c1947 */ /* 0x00cff40003800000 */
[----:B------:R-:W-:-:S04]  /*23a0*/  SHF.L.U32 R3, R12, 0x1f, RZ ;  /* 0x0000001f0c037819 */ /* 0x000fc800000006ff */
[----:B------:R-:W2:Y:S02]  /*23b0*/  SYNCS.PHASECHK.TRANS64.TRYWAIT P0, [UR7+0x70], R3 ;  /* 0x00007003ff0075a7 */ /* 0x000ea40008001107 */
[----:B--2---:R-:W-:Y:S05]  /*23c0*/  @!P0 BRA `(.L_x_37) ;  /* 0x0000008000888947 */ /* 0x004fea0003800000 */
.L_x_36:
[----:B------:R2:W-:Y:S01]  /*23d0*/  @P4 SYNCS.ARRIVE.TRANS64 RZ, [UR7], R2 ;  /* 0x00000002ffff49a7 */ /* 0x0005e20008000007 */
[----:B------:R-:W-:-:S04]  /*23e0*/  ULOP3.LUT UR6, UR48, 0x2, URZ, 0xfc, !UPT ;  /* 0x0000000230067892 */ /* 0x000fc8000f8efcff */
[----:B------:R-:W-:-:S09]  /*23f0*/  UISETP.NE.AND UP0, UPT, UR6, 0x2, UPT ;  /* 0x000000020600788c */ /* 0x000fd2000bf05270 */
[----:B------:R-:W-:Y:S05]  /*2400*/  BRA.U UP0, `(.L_x_38) ;  /* 0x0000000100047547 */ /* 0x000fea000b800000 */
[----:B------:R-:W-:Y:S05]  /*2410*/  BPT.TRAP 0x1 ;  /* 0x000000040000795c */ /* 0x000fea0000300000 */
.L_x_38:
[----:B------:R-:W-:Y:S04]  /*2420*/  BSSY.RECONVERGENT B0, `(.L_x_39) ;  /* 0x0000003000007945 */ /* 0x000fe80003800200 */
[----:B------:R-:W-:Y:S05]  /*2430*/  @!P3 BRA `(.L_x_40) ;  /* 0x000000000004b947 */ /* 0x000fea0003800000 */
[----:B------:R-:W-:Y:S05]  /*2440*/  BPT.TRAP 0x1 ;  /* 0x000000040000795c */ /* 0x000fea0000300000 */
.L_x_40:
[----:B------:R-:W-:Y:S05]  /*2450*/  BSYNC.RECONVERGENT B0 ;  /* 0x0000000000007941 */ /* 0x000fea0003800200 */
.L_x_39:
        /* <DEDUP_REMOVED lines=11> */
[----:B------:R-:W-:Y:S02]  /*2510*/  ULEA UR40, UR4, UR38, 0xd ;  /* 0x0000002604287291 */ /* 0x000fe4000f8e68ff */
[----:B------:R-:W-:Y:S02]  /*2520*/  UIADD3 UR12, UP3, UPT, UR46, 0x80, URZ ;  /* 0x000000802e0c7890 */ /* 0x000fe4000ff7e0ff */
[----:B------:R-:W-:Y:S02]  /*2530*/  ULEA UR32, UR4, UR5, 0xc ;  /* 0x0000000504207291 */ /* 0x000fe4000f8e60ff */
[----:B------:R-:W-:Y:S02]  /*2540*/  UIADD3 UR8, UP2, UPT, UR46, 0x180, URZ ;  /* 0x000001802e087890 */ /* 0x000fe4000ff5e0ff */
[----:B------:R-:W-:Y:S02]  /*2550*/  USHF.L.U32 UR42, UR20, 0x7, URZ ;  /* 0x00000007142a7899 */ /* 0x000fe400080006ff */
[----:B------:R-:W-:-:S02]  /*2560*/  ULOP3.LUT UR41, UR7, 0xfefffff8, URZ, 0xc0, !UPT ;  /* 0xfefffff807297892 */ /* 0x000fc4000f8ec0ff */
[----:B------:R-:W-:Y:S02]  /*2570*/  UIADD3.X UR13, UPT, UPT, URZ, UR47, URZ, UP3, !UPT ;  /* 0x0000002fff0d7290 */ /* 0x000fe40009ffe4ff */
[----:B------:R-:W-:Y:S02]  /*2580*/  UIADD3 UR40, UPT, UPT, UR5, 0x8400, UR40 ;  /* 0x0000840005287890 */ /* 0x000fe4000fffe028 */
[----:B------:R-:W-:Y:S02]  /*2590*/  UPRMT UR15, URZ, 0x5410, UR31 ;  /* 0x00005410ff0f7896 */ /* 0x000fe4000800001f */
[----:B------:R-:W-:Y:S02]  /*25a0*/  UIADD3.X UR9, UPT, UPT, URZ, UR47, URZ, UP2, !UPT ;  /* 0x0000002fff097290 */ /* 0x000fe400097fe4ff */
[----:B------:R-:W-:Y:S02]  /*25b0*/  UIADD3 UR32, UPT, UPT, UR32, 0x24400, URZ ;  /* 0x0002440020207890 */ /* 0x000fe4000fffe0ff */
[----:B------:R-:W-:Y:S01]  /*25c0*/  USHF.L.U32 UR6, UR4, 0x9, URZ ;  /* 0x0000000904067899 */ /* 0x000fe200080006ff */
[----:B------:R-:W-:Y:S01]  /*25d0*/  UMOV UR50, 0x0 ;  /* 0x0000000000327882 */ /* 0x000fe20000000000 */
[----:B------:R-:W-:-:S02]  /*25e0*/  UMOV UR51, 0x10000000 ;  /* 0x1000000000337882 */ /* 0x000fc40000000000 */
[----:B------:R-:W-:Y:S01]  /*25f0*/  ULOP3.LUT UR16, UR49, UR6, URZ, 0xfc, !UPT ;  /* 0x0000000631107292 */ /* 0x000fe2000f8efcff */
[----:B------:R4:W-:Y:S01]  /*2600*/  UTMALDG.3D.MULTICAST.2CTA [UR40], [UR12], UR15, desc[UR50] ;  /* 0x000032280c0073b4 */ /* 0x0009e2000821180f */
[----:B------:R-:W-:Y:S02]  /*2610*/  UIADD3 UR24, UP1, UPT, UR46, 0x280, URZ ;  /* 0x000002802e187890 */ /* 0x000fe4000ff3e0ff */
[----:B------:R-:W-:Y:S02]  /*2620*/  ULOP3.LUT UR6, UR6, UR45, URZ, 0xfc, !UPT ;  /* 0x0000002d06067292 */ /* 0x000fe4000f8efcff */
[----:B------:R-:W-:Y:S01]  /*2630*/  UIADD3 UR22, UP0, UPT, UR46, 0x380, URZ ;  /* 0x000003802e167890 */ /* 0x000fe2000ff1e0ff */
[----:B------:R-:W-:Y:S01]  /*2640*/  UMOV UR36, UR44 ;  /* 0x0000002c00247c82 */ /* 0x000fe20008000000 */
[----:B------:R-:W-:Y:S01]  /*2650*/  UMOV UR33, UR41 ;  /* 0x0000002900217c82 */ /* 0x000fe20008000000 */
[----:B------:R-:W-:Y:S01]  /*2660*/  UMOV UR34, UR42 ;  /* 0x0000002a00227c82 */ /* 0x000fe20008000000 */
[----:B------:R-:W-:Y:S01]  /*2670*/  UIADD3.X UR25, UPT, UPT, URZ, UR47, URZ, UP1, !UPT ;  /* 0x0000002fff197290 */ /* 0x000fe20008ffe4ff */
[----:B------:R2:W-:Y:S01]  /*2680*/  UTMALDG.3D.2CTA [UR32], [UR8], desc[UR50] ;  /* 0x00003220080075b4 */ /* 0x0005e20008211000 */
[----:B------:R-:W-:-:S02]  /*2690*/  UIADD3 UR16, UPT, UPT, UR5, 0x32400, UR16 ;  /* 0x0003240005107890 */ /* 0x000fc4000fffe010 */
[----:B------:R-:W-:Y:S01]  /*26a0*/  UIADD3.X UR23, UPT, UPT, URZ, UR47, URZ, UP0, !UPT ;  /* 0x0000002fff177290 */ /* 0x000fe200087fe4ff */
[----:B------:R-:W-:Y:S01]  /*26b0*/  UMOV UR18, UR26 ;  /* 0x0000001a00127c82 */ /* 0x000fe20008000000 */
[----:B------:R-:W-:Y:S01]  /*26c0*/  UMOV UR19, UR27 ;  /* 0x0000001b00137c82 */ /* 0x000fe20008000000 */
[----:B------:R-:W-:Y:S01]  /*26d0*/  UMOV UR21, UR44 ;  /* 0x0000002c00157c82 */ /* 0x000fe20008000000 */
[----:B------:R-:W-:-:S03]  /*26e0*/  UMOV UR17, UR41 ;  /* 0x0000002900117c82 */ /* 0x000fc60008000000 */
[----:B------:R1:W-:Y:S01]  /*26f0*/  UTMALDG.4D.MULTICAST.2CTA [UR16], [UR24], UR15, desc[UR50] ;  /* 0x00003210180073b4 */ /* 0x0003e2000821980f */
[----:B----4-:R-:W-:Y:S01]  /*2700*/  UMOV UR12, UR20 ;  /* 0x00000014000c7c82 */ /* 0x010fe20008000000 */
[----:B------:R-:W-:Y:S01]  /*2710*/  UMOV UR13, UR44 ;  /* 0x0000002c000d7c82 */ /* 0x000fe20008000000 */
[----:B--2---:R-:W-:Y:S02]  /*2720*/  UIADD3 UR8, UPT, UPT, UR5, 0x34000, UR6 ;  /* 0x0003400005087890 */ /* 0x004fe4000fffe006 */
[----:B------:R-:W-:Y:S01]  /*2730*/  UPRMT UR6, URZ, 0x5410, UR37 ;  /* 0x00005410ff067896 */ /* 0x000fe20008000025 */
[----:B------:R-:W-:-:S08]  /*2740*/  UMOV UR9, UR41 ;  /* 0x0000002900097c82 */ /* 0x000fd00008000000 */
[----:B------:R1:W-:Y:S02]  /*2750*/  UTMALDG.4D.MULTICAST.2CTA [UR8], [UR22], UR6, desc[UR50] ;  /* 0x00003208160073b4 */ /* 0x0003e40008219806 */
[----:B-1----:R-:W-:Y:S01]  /*2760*/  NOP ;  /* 0x0000000000007918 */ /* 0x002fe20000000000 */
.L_x_42:
[----:B------:R-:W-:Y:S05]  /*2770*/  BSYNC.RECONVERGENT B0 ;  /* 0x0000000000007941 */ /* 0x000fea0003800200 */
.L_x_41:
[----:B------:R-:W-:Y:S01]  /*2780*/  UIADD3 UR20, UPT, UPT, UR20, 0x1, URZ ;  /* 0x0000000114147890 */ /* 0x000fe2000fffe0ff */
[----:B------:R-:W-:-:S03]  /*2790*/  UMOV UR4, UR14 ;  /* 0x0000000e00047c82 */ /* 0x000fc60008000000 */
[----:B------:R-:W-:-:S09]  /*27a0*/  UISETP.NE.AND UP0, UPT, UR20, UR28, UPT ;  /* 0x0000001c1400728c */ /* 0x000fd2000bf05270 */
[----:B------:R-:W-:Y:S05]  /*27b0*/  BRA.U UP0, `(.L_x_43) ;  /* 0xfffffff900ec7547 */ /* 0x000fea000b83ffff */
.L_x_35:
[C---:B------:R-:W-:Y:S01]  /*27c0*/  LEA R3, R11.reuse, UR5, 0x3 ;  /* 0x000000050b037c11 */ /* 0x040fe2000f8e18ff */
[----:B------:R-:W-:Y:S01]  /*27d0*/  NOP ;  /* 0x0000000000007918 */ /* 0x000fe20000000000 */
[----:B-1----:R-:W-:Y:S02]  /*27e0*/  SHF.L.U32 R0, R10, 0x1f, RZ ;  /* 0x0000001f0a007819 */ /* 0x002fe400000006ff */
[----:B------:R-:W-:Y:S02]  /*27f0*/  LEA R5, R11, UR5, 0x4 ;  /* 0x000000050b057c11 */ /* 0x000fe4000f8e20ff */
[----:B------:R-:W1:Y:S02]  /*2800*/  SYNCS.PHASECHK.TRANS64.TRYWAIT P0, [R3+URZ+0x130], R0 ;  /* 0x00013000030075a7 */ /* 0x000e6400080011ff */
[----:B-1----:R-:W-:Y:S05]  /*2810*/  @!P0 BRA `(.L_x_44) ;  /* 0x0000007c008c8947 */ /* 0x002fea0003800000 */
.L_x_165:
[----:B------:R-:W4:Y:S01]  /*2820*/  LDS.128 R4, [R5+0x1a0] ;  /* 0x0001a00005047984 */ /* 0x000f220000000c00 */
[----:B------:R-:W-:Y:S01]  /*2830*/  UISETP.GE.AND UP0, UPT, UR39, 0x1, UPT ;  /* 0x000000012700788c */ /* 0x000fe2000bf06270 */
[----:B------:R-:W-:Y:S01]  /*2840*/  @!PT LDS RZ, [RZ] ;  /* 0x00000000fffff984 */ /* 0x000fe20000000800 */
[----:B------:R-:W-:Y:S01]  /*2850*/  @!PT LDS RZ, [RZ] ;  /* 0x00000000fffff984 */ /* 0x000fe20000000800 */
[----:B------:R-:W-:Y:S01]  /*2860*/  @!PT LDS RZ, [RZ] ;  /* 0x00000000fffff984 */ /* 0x000fe20000000800 */
[----:B------:R-:W-:Y:S01]  /*2870*/  @!PT LDS RZ, [RZ] ;  /* 0x00000000fffff984 */ /* 0x000fe20000000800 */
[----:B------:R1:W-:Y:S06]  /*2880*/  MEMBAR.ALL.CTA ;  /* 0x0000000000007992 */ /* 0x0003ec0000008000 */
[----:B-1----:R-:W1:Y:S01]  /*2890*/  FENCE.VIEW.ASYNC.S ;  /* 0x00000000000073c6 */ /* 0x002e620000000000 */
[----:B----4-:R-:W-:-:S13]  /*28a0*/  LOP3.LUT P0, RZ, R6, 0x1, RZ, 0xc0, !PT ;  /* 0x0000000106ff7812 */ /* 0x010fda000780c0ff */
[----:B-1----:R-:W-:Y:S01]  /*28b0*/  VOTEU.ANY UP1, P0 ;  /* 0x0000000000ff7886 */ /* 0x002fe20000020100 */
[----:B------:R-:W-:-:S13]  /*28c0*/  PLOP3.LUT P0, PT, PT, PT, UP1, 0x80, 0x8 ;  /* 0x000000000008781c */ /* 0x000fda0003f0f018 */
[----:B------:R-:W-:Y:S02]  /*28d0*/  @P0 LOP3.LUT R0, R5, 0xffff, RZ, 0xc0, !PT ;  /* 0x0000ffff05000812 */ /* 0x000fe400078ec0ff */
[----:B--2---:R-:W-:Y:S02]  /*28e0*/  @P0 MOV R2, R4 ;  /* 0x0000000400020202 */ /* 0x004fe40000000f00 */
[----:B------:R-:W-:Y:S01]  /*28f0*/  @P0 R2UR UR6, R0 ;  /* 0x00000000000602ca */ /* 0x000fe200000e0000 */
[----:B------:R-:W-:Y:S01]  /*2900*/  VIADD R0, R3, 0x140 ;  /* 0x0000014003007836 */ /* 0x000fe20000000000 */
[----:B------:R-:W-:Y:S02]  /*2910*/  @P0 SHF.R.U32.HI R4, RZ, 0x10, R5 ;  /* 0x00000010ff040819 */ /* 0x000fe40000011605 */
[----:B------:R-:W-:Y:S02]  /*2920*/  @P0 R2UR UR7, R2 ;  /* 0x00000000020702ca */ /* 0x000fe400000e0000 */
[----:B------:R-:W-:-:S02]  /*2930*/  PRMT R0, RZ, 0x654, R0 ;  /* 0x00000654ff007816 */ /* 0x000fc40000000000 */
[----:B------:R-:W-:Y:S02]  /*2940*/  @P0 R2UR UR4, R4 ;  /* 0x00000000040402ca */ /* 0x000fe400000e0000 */
[----:B------:R1:W-:Y:S03]  /*2950*/  SYNCS.ARRIVE.TRANS64.RED.A1T0 RZ, [R0+URZ], RZ ;  /* 0x000000ff00ff79a7 */ /* 0x0003e600081004ff */
[----:B------:R-:W-:-:S04]  /*2960*/  @UP1 UMOV UR53, UR6 ;  /* 0x0000000600351c82 */ /* 0x000fc80008000000 */
[----:B------:R-:W-:-:S04]  /*2970*/  @UP1 UMOV UR54, UR7 ;  /* 0x0000000700361c82 */ /* 0x000fc80008000000 */
[----:B------:R-:W-:Y:S01]  /*2980*/  @UP1 UMOV UR44, UR4 ;  /* 0x00000004002c1c82 */ /* 0x000fe20008000000 */
[----:B------:R-:W-:Y:S05]  /*2990*/  BRA.U !UP0, `(.L_x_45) ;  /* 0x0000000108d47547 */ /* 0x000fea000b800000 */
[----:B------:R-:W2:Y:S01]  /*29a0*/  LDCU.128 UR16, c[0x0][0xf10] ;  /* 0x0001e200ff1077ac */ /* 0x000ea20008000c00 */
[----:B------:R-:W4:Y:S01]  /*29b0*/  LDCU UR11, c[0x0][0xf20] ;  /* 0x0001e400ff0b77ac */ /* 0x000f220008000800 */
[----:B------:R-:W3:Y:S01]  /*29c0*/  LDCU UR24, c[0x0][0xf0c] ;  /* 0x0001e180ff1877ac */ /* 0x000ee20008000800 */
[----:B------:R-:W1:Y:S01]  /*29d0*/  LDCU.64 UR8, c[0x0][0xf28] ;  /* 0x0001e500ff0877ac */ /* 0x000e620008000a00 */
[----:B------:R-:W-:Y:S02]  /*29e0*/  UISETP.NE.AND UP3, UPT, UR39, 0x1, UPT ;  /* 0x000000012700788c */ /* 0x000fe4000bf65270 */
[----:B--2---:R-:W-:Y:S02]  /*29f0*/  UIMAD.WIDE.U32 UR12, UR56, UR19, URZ ;  /* 0x00000013380c72a5 */ /* 0x004fe4000f8e00ff */
[----:B------:R-:W-:Y:S02]  /*2a00*/  UIMAD.WIDE.U32 UR6, UR57, UR16, URZ ;  /* 0x00000010390672a5 */ /* 0x000fe4000f8e00ff */
[----:B------:R-:W-:-:S02]  /*2a10*/  UISETP.NE.AND UP0, UPT, UR18, 0x1, UPT ;  /* 0x000000011200788c */ /* 0x000fc4000bf05270 */
[----:B------:R-:W-:Y:S01]  /*2a20*/  UIMAD.WIDE.U32 UR22, UR53, UR19, URZ ;  /* 0x00000013351672a5 */ /* 0x000fe2000f8e00ff */
[----:B------:R-:W-:Y:S02]  /*2a30*/  UMOV UR12, UR13 ;  /* 0x0000000d000c7c82 */ /* 0x000fe40008000000 */
[----:B------:R-:W-:Y:S01]  /*2a40*/  UMOV UR6, UR7 ;  /* 0x0000000700067c82 */ /* 0x000fe20008000000 */
[----:B----4-:R-:W-:Y:S02]  /*2a50*/  USHF.R.U32.HI UR12, URZ, UR11, UR12 ;  /* 0x0000000bff0c7299 */ /* 0x010fe4000801160c */
[----:B------:R-:W-:Y:S02]  /*2a60*/  USHF.R.U32.HI UR7, URZ, UR17, UR6 ;  /* 0x00000011ff077299 */ /* 0x000fe40008011606 */
[----:B---3--:R-:W-:Y:S02]  /*2a70*/  UISETP.NE.AND UP2, UPT, UR24, 0x1, UPT ;  /* 0x000000011800788c */ /* 0x008fe4000bf45270 */
[----:B------:R-:W-:-:S02]  /*2a80*/  USEL UR6, UR56, UR12, !UP0 ;  /* 0x0000000c38067287 */ /* 0x000fc4000c000000 */
[----:B------:R-:W-:Y:S02]  /*2a90*/  USEL UR7, UR57, UR7, !UP2 ;  /* 0x0000000739077287 */ /* 0x000fe4000d000000 */
[----:B-1----:R-:W-:Y:S01]  /*2aa0*/  UIMAD.WIDE.U32 UR12, UR6, UR8, URZ ;  /* 0x00000008060c72a5 */ /* 0x002fe2000f8e00ff */
[----:B------:R-:W-:Y:S01]  /*2ab0*/  UMOV UR4, UR23 ;  /* 0x0000001700047c82 */ /* 0x000fe20008000000 */
[----:B------:R-:W-:Y:S02]  /*2ac0*/  UIMAD.WIDE.U32 UR20, UR54, UR16, URZ ;  /* 0x00000010361472a5 */ /* 0x000fe4000f8e00ff */
[----:B------:R-:W-:-:S03]  /*2ad0*/  UIMAD.WIDE.U32 UR22, UR7, UR8, URZ ;  /* 0x00000008071672a5 */ /* 0x000fc6000f8e00ff */
[----:B------:R-:W-:Y:S01]  /*2ae0*/  UMOV UR12, UR13 ;  /* 0x0000000d000c7c82 */ /* 0x000fe20008000000 */
[----:B------:R-:W-:Y:S02]  /*2af0*/  USHF.R.U32.HI UR4, URZ, UR11, UR4 ;  /* 0x0000000bff047299 */ /* 0x000fe40008011604 */
[----:B------:R-:W-:Y:S01]  /*2b00*/  @UP3 USHF.R.U32.HI UR6, URZ, UR9, UR12 ;  /* 0x00000009ff063299 */ /* 0x000fe2000801160c */
[----:B------:R-:W-:Y:S01]  /*2b10*/  UMOV UR20, UR21 ;  /* 0x0000001500147c82 */ /* 0x000fe20008000000 */
[----:B------:R-:W-:Y:S01]  /*2b20*/  UMOV UR22, UR23 ;  /* 0x0000001700167c82 */ /* 0x000fe20008000000 */
[----:B------:R-:W-:Y:S02]  /*2b30*/  USHF.R.U32.HI UR17, URZ, UR17, UR20 ;  /* 0x00000011ff117299 */ /* 0x000fe40008011614 */
[----:B------:R-:W-:Y:S02]  /*2b40*/  USEL UR4, UR53, UR4, !UP0 ;  /* 0x0000000435047287 */ /* 0x000fe4000c000000 */
[----:B------:R-:W-:-:S02]  /*2b50*/  @UP3 USHF.R.U32.HI UR7, URZ, UR9, UR22 ;  /* 0x00000009ff073299 */ /* 0x000fc40008011616 */
[----:B------:R-:W-:Y:S02]  /*2b60*/  UIMAD UR11, UR39, UR6, URZ ;  /* 0x00000006270b72a4 */ /* 0x000fe4000f8e02ff */
[----:B------:R-:W-:Y:S02]  /*2b70*/  USEL UR6, UR54, UR17, !UP2 ;  /* 0x0000001136067287 */ /* 0x000fe4000d000000 */
[----:B------:R-:W-:Y:S02]  /*2b80*/  UIMAD UR12, UR39, UR7, URZ ;  /* 0x00000007270c72a4 */ /* 0x000fe4000f8e02ff */
[----:B------:R-:W-:Y:S02]  /*2b90*/  UISETP.GE.AND UP0, UPT, UR4, UR11, UPT ;  /* 0x0000000b0400728c */ /* 0x000fe4000bf06270 */
[----:B------:R-:W-:Y:S02]  /*2ba0*/  UIMAD.WIDE.U32 UR16, UR4, UR8, URZ ;  /* 0x00000008041072a5 */ /* 0x000fe4000f8e00ff */
[----:B------:R-:W-:-:S02]  /*2bb0*/  UISETP.GE.OR UP0, UPT, UR6, UR12, UP0 ;  /* 0x0000000c0600728c */ /* 0x000fc40008706670 */
        /* <DEDUP_REMOVED lines=19> */
.L_x_45:
[----:B------:R-:W2:Y:S02]  /*2cf0*/  LDCU UR4, c[0x0][0xf30] ;  /* 0x0001e600ff0477ac */ /* 0x000ea40008000800 */
[----:B--2---:R-:W-:-:S09]  /*2d00*/  UISETP.NE.AND UP0, UPT, UR4, 0x1, UPT ;  /* 0x000000010400788c */ /* 0x004fd2000bf05270 */
[----:B------:R-:W-:Y:S05]  /*2d10*/  BRA.U UP0, `(.L_x_46) ;  /* 0x0000000100447547 */ /* 0x000fea000b800000 */
[----:B------:R-:W2:Y:S01]  /*2d20*/  LDCU.128 UR16, c[0x0][0xf10] ;  /* 0x0001e200ff1077ac */ /* 0x000ea20008000c00 */
[----:B------:R-:W4:Y:S01]  /*2d30*/  LDCU UR11, c[0x0][0xf0c] ;  /* 0x0001e180ff0b77ac */ /* 0x000f220008000800 */
[----:B------:R-:W1:Y:S01]  /*2d40*/  LDCU UR12, c[0x0][0xf20] ;  /* 0x0001e400ff0c77ac */ /* 0x000e620008000800 */
[----:B--2---:R-:W-:Y:S02]  /*2d50*/  UIMAD.WIDE.U32 UR8, UR54, UR16, URZ ;  /* 0x00000010360872a5 */ /* 0x004fe4000f8e00ff */
[----:B------:R-:W-:Y:S02]  /*2d60*/  UIMAD.WIDE.U32 UR6, UR53, UR19, URZ ;  /* 0x00000013350672a5 */ /* 0x000fe4000f8e00ff */
[----:B----4-:R-:W-:Y:S02]  /*2d70*/  UISETP.NE.AND UP2, UPT, UR11, 0x1, UPT ;  /* 0x000000010b00788c */ /* 0x010fe4000bf45270 */
[----:B------:R-:W-:Y:S01]  /*2d80*/  UISETP.NE.AND UP0, UPT, UR18, 0x1, UPT ;  /* 0x000000011200788c */ /* 0x000fe2000bf05270 */
[----:B------:R-:W-:-:S02]  /*2d90*/  UMOV UR8, UR9 ;  /* 0x0000000900087c82 */ /* 0x000fc40008000000 */
[----:B------:R-:W-:Y:S01]  /*2da0*/  UMOV UR4, UR7 ;  /* 0x0000000700047c82 */ /* 0x000fe20008000000 */
[----:B------:R-:W-:Y:S02]  /*2db0*/  USHF.R.U32.HI UR17, URZ, UR17, UR8 ;  /* 0x00000011ff117299 */ /* 0x000fe40008011608 */
[----:B-1----:R-:W-:Y:S02]  /*2dc0*/  USHF.R.U32.HI UR4, URZ, UR12, UR4 ;  /* 0x0000000cff047299 */ /* 0x002fe40008011604 */
[----:B------:R-:W-:Y:S02]  /*2dd0*/  USEL UR6, UR54, UR17, !UP2 ;  /* 0x0000001136067287 */ /* 0x000fe4000d000000 */
[----:B------:R-:W-:-:S04]  /*2de0*/  USEL UR4, UR53, UR4, !UP0 ;  /* 0x0000000435047287 */ /* 0x000fc8000c000000 */
[----:B------:R-:W-:Y:S02]  /*2df0*/  UIADD3 UR7, UPT, UPT, UR6, -UR4, URZ ;  /* 0x8000000406077290 */ /* 0x000fe4000fffe0ff */
[----:B------:R-:W-:Y:S02]  /*2e00*/  UIADD3 UR4, UPT, UPT, -UR6, UR4, URZ ;  /* 0x0000000406047290 */ /* 0x000fe4000fffe1ff */
[----:B------:R-:W-:Y:S02]  /*2e10*/  UIMAD UR53, UR7, UR18, UR53 ;  /* 0x00000012073572a4 */ /* 0x000fe4000f8e0235 */
[----:B------:R-:W-:-:S12]  /*2e20*/  UIMAD UR54, UR4, UR11, UR54 ;  /* 0x0000000b043672a4 */ /* 0x000fd8000f8e0236 */
.L_x_46:
[----:B------:R-:W-:Y:S01]  /*2e30*/  VIADD R11, R11, 0x1 ;  /* 0x000000010b0b7836 */ /* 0x000fe20000000000 */
[----:B------:R-:W-:Y:S01]  /*2e40*/  R2UR UR4, R86 ;  /* 0x00000000560472ca */ /* 0x000fe200000e0000 */
[----:B------:R-:W-:Y:S01]  /*2e50*/  UIADD3 UR11, UPT, UPT, UR53, UR63, URZ ;  /* 0x0000003f350b7290 */ /* 0x000fe2000fffe0ff */
[----:B------:R-:W-:Y:S02]  /*2e60*/  PLOP3.LUT P2, PT, PT, PT, PT, 0x80, 0x8 ;  /* 0x000000000008781c */ /* 0x000fe40003f4f070 */
[----:B------:R-:W-:-:S04]  /*2e70*/  ISETP.NE.AND P0, PT, R11, 0x2, PT ;  /* 0x000000020b00780c */ /* 0x000fc80003f05270 */
[----:B------:R-:W-:Y:S02]  /*2e80*/  SEL R3, RZ, 0x1, P0 ;  /* 0x00000001ff037807 */ /* 0x000fe40000000000 */
[----:B------:R-:W-:Y:S02]  /*2e90*/  SEL R11, R11, RZ, P0 ;  /* 0x000000ff0b0b7207 */ /* 0x000fe40000000000 */
[----:B------:R-:W-:Y:S01]  /*2ea0*/  LOP3.LUT R10, R10, R3, RZ, 0x3c, !PT ;  /* 0x000000030a0a7212 */ /* 0x000fe200078e3cff */
[----:B------:R-:W-:Y:S01]  /*2eb0*/  UIADD3 UR16, UPT, UPT, UR54, UR4, URZ ;  /* 0x0000000436107290 */ /* 0x000fe2000fffe0ff */
[----:B------:R-:W-:Y:S11]  /*2ec0*/  BRA.U UP1, `(.L_x_47) ;  /* 0xffffffed01647547 */ /* 0x000ff6000b83ffff */
[----:B------:R-:W-:Y:S01]  /*2ed0*/  UIADD3 UR7, UPT, UPT, UR5, 0x70, URZ ;  /* 0x0000007005077890 */ /* 0x000fe2000fffe0ff */
[----:B------:R-:W-:-:S03]  /*2ee0*/  SHF.L.U32 R3, R12, 0x1f, RZ ;  /* 0x0000001f0c037819 */ /* 0x000fc600000006ff */
[----:B------:R-:W-:-:S09]  /*2ef0*/  ULEA UR4, UR14, UR7, 0x3 ;  /* 0x000000070e047291 */ /* 0x000fd2000f8e18ff */
[----:B------:R-:W2:Y:S02]  /*2f00*/  SYNCS.PHASECHK.TRANS64.TRYWAIT P0, [UR4], R3 ;  /* 0x00000003ff0075a7 */ /* 0x000ea40008001104 */
[----:B--2---:R-:W-:Y:S05]  /*2f10*/  @!P0 BRA `(.L_x_48) ;  /* 0x0000007400e08947 */ /* 0x004fea0003800000 */
.L_x_167:
[----:B------:R-:W-:-:S04]  /*2f20*/  UIADD3 UR4, UPT, UPT, UR14, 0x1, URZ ;  /* 0x000000010e047890 */ /* 0x000fc8000fffe0ff */
[----:B------:R-:W-:-:S04]  /*2f30*/  UISETP.NE.AND UP0, UPT, UR4, 0xe, UPT ;  /* 0x0000000e0400788c */ /* 0x000fc8000bf05270 */
[----:B------:R-:W-:Y:S02]  /*2f40*/  USEL UR6, URZ, 0x1, UP0 ;  /* 0x00000001ff067887 */ /* 0x000fe40008000000 */
[----:B------:R-:W-:-:S04]  /*2f50*/  USEL UR4, UR4, URZ, UP0 ;  /* 0x000000ff04047287 */ /* 0x000fc80008000000 */
[----:B------:R-:W-:Y:S01]  /*2f60*/  ULEA UR5, UR4, UR7, 0x3 ;  /* 0x0000000704057291 */ /* 0x000fe2000f8e18ff */
[----:B------:R-:W-:-:S04]  /*2f70*/  LOP3.LUT R2, R12, UR6, RZ, 0x3c, !PT ;  /* 0x000000060c027c12 */ /* 0x000fc8000f8e3cff */
[----:B-1----:R-:W-:-:S04]  /*2f80*/  SHF.L.U32 R3, R2, 0x1f, RZ ;  /* 0x0000001f02037819 */ /* 0x002fc800000006ff */
[----:B------:R-:W1:Y:S02]  /*2f90*/  SYNCS.PHASECHK.TRANS64.TRYWAIT P0, [UR5], R3 ;  /* 0x00000003ff0075a7 */ /* 0x000e640008001105 */
[----:B-1----:R-:W-:Y:S05]  /*2fa0*/  @!P0 BRA `(.L_x_49) ;  /* 0x0000007400d48947 */ /* 0x002fea0003800000 */
.L_x_169:
        /* <DEDUP_REMOVED lines=9> */
.L_x_171:
        /* <DEDUP_REMOVED lines=9> */
.L_x_173:
        /* <DEDUP_REMOVED lines=9> */
.L_x_175:
        /* <DEDUP_REMOVED lines=9> */
.L_x_177:
        /* <DEDUP_REMOVED lines=9> */
.L_x_179:
        /* <DEDUP_REMOVED lines=9> */
.L_x_181:
        /* <DEDUP_REMOVED lines=9> */
.L_x_183:
        /* <DEDUP_REMOVED lines=9> */
.L_x_185:
        /* <DEDUP_REMOVED lines=9> */
.L_x_187:
        /* <DEDUP_REMOVED lines=9> */
.L_x_189:
        /* <DEDUP_REMOVED lines=9> */
.L_x_191:
[----:B------:R-:W-:-:S04]  /*35e0*/  UIADD3 UR4, UPT, UPT, UR4, 0x1, URZ ;  /* 0x0000000104047890 */ /* 0x000fc8000fffe0ff */
[----:B------:R-:W-:-:S04]  /*35f0*/  UISETP.NE.AND UP0, UPT, UR4, 0xe, UPT ;  /* 0x0000000e0400788c */ /* 0x000fc8000bf05270 */
[----:B------:R-:W-:Y:S02]  /*3600*/  USEL UR5, URZ, 0x1, UP0 ;  /* 0x00000001ff057887 */ /* 0x000fe40008000000 */
[----:B------:R-:W-:-:S04]  /*3610*/  USEL UR4, UR4, URZ, UP0 ;  /* 0x000000ff04047287 */ /* 0x000fc80008000000 */
[----:B------:R-:W-:Y:S01]  /*3620*/  ULEA UR4, UR4, UR7, 0x3 ;  /* 0x0000000704047291 */ /* 0x000fe2000f8e18ff */
[----:B-1----:R-:W-:-:S04]  /*3630*/  LOP3.LUT R3, R2, UR5, RZ, 0x3c, !PT ;  /* 0x0000000502037c12 */ /* 0x002fc8000f8e3cff */
[----:B------:R-:W-:Y:S01]  /*3640*/  SHF.L.U32 R3, R3, 0x1f, RZ ;  /* 0x0000001f03037819 */ /* 0x000fe200000006ff */
[----:B------:R-:W-:-:S07]  /*3650*/  IMAD.U32 R0, RZ, RZ, UR4 ;  /* 0x00000004ff007e24 */ /* 0x000fce000f8e00ff */
.L_x_61:
[----:B-1----:R1:W2:Y:S02]  /*3660*/  SYNCS.PHASECHK.TRANS64.TRYWAIT P0, [R0+URZ], R3 ;  /* 0x00000003000075a7 */ /* 0x0022a400080011ff */
[----:B--2---:R-:W-:Y:S05]  /*3670*/  @!P0 NANOSLEEP.SYNCS 0x989680 ;  /* 0x009896800000895d */ /* 0x004fea0003900000 */
[----:B------:R-:W2:Y:S02]  /*3680*/  @!P0 SYNCS.PHASECHK.TRANS64 P0, [R0+URZ], R3 ;  /* 0x00000003000085a7 */ /* 0x000ea400080010ff */
[----:B--2---:R-:W-:Y:S05]  /*3690*/  @P0 EXIT ;  /* 0x000000000000094d */ /* 0x004fea0003800000 */
[----:B------:R-:W-:Y:S05]  /*36a0*/  BRA `(.L_x_61) ;  /* 0xfffffffc00ec7947 */ /* 0x000fea000383ffff */
.L_x_23:
[----:B------:R-:W-:-:S04]  /*36b0*/  UISETP.NE.AND UP0, UPT, UR55, URZ, UPT ;  /* 0x000000ff3700728c */ /* 0x000fc8000bf05270 */
[----:B------:R-:W-:-:S09]  /*36c0*/  UISETP.NE.OR UP0, UPT, UR17, 0x1, UP0 ;  /* 0x000000011100788c */ /* 0x000fd20008705670 */
[----:B------:R-:W-:Y:S05]  /*36d0*/  BRA.U UP0, `(.L_x_62) ;  /* 0x0000000500487547 */ /* 0x000fea000b800000 */
[----:B------:R-:W-:Y:S01]  /*36e0*/  ISETP.GE.U32.AND P2, PT, R0, 0x8, PT ;  /* 0x000000080000780c */ /* 0x000fe20003f46070 */
[----:B------:R-:W-:Y:S01]  /*36f0*/  IMAD.MOV.U32 R12, RZ, RZ, 0x1 ;  /* 0x00000001ff0c7424 */ /* 0x000fe200078e00ff */
[----:B------:R-:W-:Y:S02]  /*3700*/  CS2R R10, SRZ ;  /* 0x00000000000a7805 */ /* 0x000fe4000001ff00 */
[----:B------:R-:W-:Y:S01]  /*3710*/  CS2R R8, SRZ ;  /* 0x0000000000087805 */ /* 0x000fe2000001ff00 */
[----:B------:R-:W-:Y:S01]  /*3720*/  UMOV UR6, 0x400 ;  /* 0x0000040000067882 */ /* 0x000fe20000000000 */
[----:B------:R-:W-:Y:S01]  /*3730*/  UMOV UR5, URZ ;  /* 0x000000ff00057c82 */ /* 0x000fe20008000000 */
[----:B------:R-:W-:-:S12]  /*3740*/  ULEA UR6, UR55, UR6, 0x18 ;  /* 0x0000000637067291 */ /* 0x000fd8000f8ec0ff */
.L_x_66:
[----:B------:R-:W-:Y:S02]  /*3750*/  LEA R2, R8, UR6, 0x3 ;  /* 0x0000000608027c11 */ /* 0x000fe4000f8e18ff */
[----:B------:R-:W-:-:S03]  /*3760*/  SHF.L.U32 R5, R9, 0x1f, RZ ;  /* 0x0000001f09057819 */ /* 0x000fc600000006ff */
[----:B------:R-:W-:Y:S01]  /*3770*/  VIADD R4, R2, 0x180 ;  /* 0x0000018002047836 */ /* 0x000fe20000000000 */
[----:B------:R-:W1:Y:S02]  /*3780*/  SYNCS.PHASECHK.TRANS64.TRYWAIT P0, [R2+URZ+0x170], R5 ;  /* 0x00017005020075a7 */ /* 0x000e6400080011ff */
[----:B-1----:R-:W-:Y:S05]  /*3790*/  @!P0 BRA `(.L_x_63) ;  /* 0x0000007000f88947 */ /* 0x002fea0003800000 */
.L_x_192:
[----:B------:R-:W-:Y:S01]  /*37a0*/  ULEA UR4, UR5, UR6, 0x3 ;  /* 0x0000000605047291 */ /* 0x000fe2000f8e18ff */
[----:B------:R-:W-:Y:S02]  /*37b0*/  PRMT R4, RZ, 0x654, R4 ;  /* 0x00000654ff047816 */ /* 0x000fe40000000004 */
[----:B-1----:R-:W-:Y:S01]  /*37c0*/  SHF.L.U32 R5, R12, 0x1f, RZ ;  /* 0x0000001f0c057819 */ /* 0x002fe200000006ff */
[----:B------:R-:W-:Y:S01]  /*37d0*/  UIADD3 UR7, UPT, UPT, UR4, 0x130, URZ ;  /* 0x0000013004077890 */ /* 0x000fe2000fffe0ff */
[----:B------:R1:W-:Y:S05]  /*37e0*/  SYNCS.ARRIVE.TRANS64.RED.A1T0 RZ, [R4+URZ], RZ ;  /* 0x000000ff04ff79a7 */ /* 0x0003ea00081004ff */
[----:B------:R-:W-:Y:S01]  /*37f0*/  IMAD.U32 R7, RZ, RZ, UR7 ;  /* 0x00000007ff077e24 */ /* 0x000fe2000f8e00ff */
[----:B------:R-:W2:Y:S04]  /*3800*/  SYNCS.PHASECHK.TRANS64.TRYWAIT P0, [UR4+0x140], R5 ;  /* 0x00014005ff0075a7 */ /* 0x000ea80008001104 */
[----:B------:R-:W-:Y:S01]  /*3810*/  PRMT R6, R0, 0x654, R7 ;  /* 0x0000065400067816 */ /* 0x000fe20000000007 */
[----:B-1----:R-:W-:Y:S01]  /*3820*/  @!P2 IMAD.MOV.U32 R4, RZ, RZ, 0x10 ;  /* 0x00000010ff04a424 */ /* 0x002fe200078e00ff */
[----:B--2---:R-:W-:Y:S06]  /*3830*/  @!P0 BRA `(.L_x_64) ;  /* 0x0000007000e48947 */ /* 0x004fec0003800000 */
.L_x_194:
[----:B------:R-:W-:Y:S01]  /*3840*/  ULEA UR8, UR5, UR6, 0x4 ;  /* 0x0000000605087291 */ /* 0x000fe2000f8e20ff */
[----:B------:R-:W-:Y:S01]  /*3850*/  SEL R3, R6, R3, !P2 ;  /* 0x0000000306037207 */ /* 0x000fe20005000000 */
[----:B------:R-:W-:Y:S01]  /*3860*/  UIADD3 UR9, UPT, UPT, UR4, 0x130, URZ ;  /* 0x0000013004097890 */ /* 0x000fe2000fffe0ff */
[----:B-1----:R-:W-:Y:S01]  /*3870*/  LEA R2, R11, UR6, 0x3 ;  /* 0x000000060b027c11 */ /* 0x002fe2000f8e18ff */
[----:B------:R-:W-:Y:S01]  /*3880*/  UIADD3 UR8, UPT, UPT, UR8, 0x1a0, URZ ;  /* 0x000001a008087890 */ /* 0x000fe2000fffe0ff */
[----:B------:R-:W-:Y:S01]  /*3890*/  SHF.L.U32 R5, R10, 0x1f, RZ ;  /* 0x0000001f0a057819 */ /* 0x000fe200000006ff */
[----:B------:R1:W-:Y:S01]  /*38a0*/  @!P2 SYNCS.ARRIVE.TRANS64.RED RZ, [R3+URZ], R4 ;  /* 0x0000000403ffa9a7 */ /* 0x0003e200080004ff */
[----:B------:R-:W-:Y:S01]  /*38b0*/  UIADD3 UR4, UPT, UPT, UR5, 0x1, URZ ;  /* 0x0000000105047890 */ /* 0x000fe2000fffe0ff */
[----:B------:R-:W-:-:S03]  /*38c0*/  VIADD R8, R8, 0x1 ;  /* 0x0000000108087836 */ /* 0x000fc60000000000 */
[----:B------:R-:W-:Y:S02]  /*38d0*/  UISETP.NE.AND UP0, UPT, UR4, 0x2, UPT ;  /* 0x000000020400788c */ /* 0x000fe4000bf05270 */
[----:B------:R-:W-:Y:S06]  /*38e0*/  UGETNEXTWORKID.BROADCAST [UR8], [UR9] ;  /* 0x00000000080073ca */ /* 0x000fec0008000100 */
[----:B------:R-:W-:Y:S01]  /*38f0*/  USEL UR7, URZ, 0x1, UP0 ;  /* 0x00000001ff077887 */ /* 0x000fe20008000000 */
[----:B------:R-:W-:Y:S01]  /*3900*/  ISETP.NE.AND P0, PT, R8, 0x2, PT ;  /* 0x000000020800780c */ /* 0x000fe20003f05270 */
[----:B------:R-:W-:Y:S01]  /*3910*/  USEL UR5, UR4, URZ, UP0 ;  /* 0x000000ff04057287 */ /* 0x000fe20008000000 */
[----:B------:R-:W2:Y:S03]  /*3920*/  SYNCS.PHASECHK.TRANS64.TRYWAIT P1, [R2+URZ+0x130], R5 ;  /* 0x00013005020075a7 */ /* 0x000ea600080211ff */
[----:B------:R-:W-:Y:S01]  /*3930*/  LOP3.LUT R12, R12, UR7, RZ, 0x3c, !PT ;  /* 0x000000070c0c7c12 */ /* 0x000fe2000f8e3cff */
[----:B-12---:R-:W-:Y:S07]  /*3940*/  @!P1 BRA `(.L_x_65) ;  /* 0x0000007000b89947 */ /* 0x006fee0003800000 */
.L_x_195:
[C---:B------:R-:W-:Y:S01]  /*3950*/  LEA R4, R11.reuse, UR6, 0x4 ;  /* 0x000000060b047c11 */ /* 0x040fe2000f8e20ff */
[----:B-1----:R-:W-:Y:S01]  /*3960*/  VIADD R2, R2, 0x140 ;  /* 0x0000014002027836 */ /* 0x002fe20000000000 */
[----:B------:R-:W-:Y:S01]  /*3970*/  SEL R8, R8, RZ, P0 ;  /* 0x000000ff08087207 */ /* 0x000fe20000000000 */
[----:B------:R-:W-:-:S03]  /*3980*/  VIADD R11, R11, 0x1 ;  /* 0x000000010b0b7836 */ /* 0x000fc60000000000 */
[----:B------:R-:W1:Y:S01]  /*3990*/  LDS.128 R4, [R4+0x1a0] ;  /* 0x0001a00004047984 */ /* 0x000e620000000c00 */
[----:B------:R-:W-:Y:S02]  /*39a0*/  PRMT R2, RZ, 0x654, R2 ;  /* 0x00000654ff027816 */ /* 0x000fe40000000002 */
[C---:B------:R-:W-:Y:S01]  /*39b0*/  ISETP.NE.AND P1, PT, R11.reuse, 0x2, PT ;  /* 0x000000020b00780c */ /* 0x040fe20003f25270 */
[----:B------:R-:W-:Y:S01]  /*39c0*/  @!PT LDS RZ, [RZ] ;  /* 0x00000000fffff984 */ /* 0x000fe20000000800 */
[----:B------:R-:W-:Y:S01]  /*39d0*/  @!PT LDS RZ, [RZ] ;  /* 0x00000000fffff984 */ /* 0x000fe20000000800 */
[----:B------:R-:W-:Y:S01]  /*39e0*/  @!PT LDS RZ, [RZ] ;  /* 0x00000000fffff984 */ /* 0x000fe20000000800 */
[----:B------:R-:W-:Y:S01]  /*39f0*/  @!PT LDS RZ, [RZ] ;  /* 0x00000000fffff984 */ /* 0x000fe20000000800 */
[----:B------:R2:W-:Y:S06]  /*3a00*/  MEMBAR.ALL.CTA ;  /* 0x0000000000007992 */ /* 0x0005ec0000008000 */
[----:B--2---:R-:W2:Y:S01]  /*3a10*/  FENCE.VIEW.ASYNC.S ;  /* 0x00000000000073c6 */ /* 0x004ea20000000000 */
[----:B------:R-:W-:Y:S01]  /*3a20*/  SEL R11, R11, RZ, P1 ;  /* 0x000000ff0b0b7207 */ /* 0x000fe20000800000 */
[----:B--2---:R2:W-:Y:S01]  /*3a30*/  SYNCS.ARRIVE.TRANS64.RED.A1T0 RZ, [R2+URZ], RZ ;  /* 0x000000ff02ff79a7 */ /* 0x0045e200081004ff */
[----:B-1----:R-:W-:-:S02]  /*3a40*/  LOP3.LUT P3, RZ, R6, 0x1, RZ, 0xc0, !PT ;  /* 0x0000000106ff7812 */ /* 0x002fc4000786c0ff */
[----:B------:R-:W-:-:S04]  /*3a50*/  SEL R5, RZ, 0x1, P1 ;  /* 0x00000001ff057807 */ /* 0x000fc80000800000 */
[----:B------:R-:W-:Y:S02]  /*3a60*/  LOP3.LUT R10, R10, R5, RZ, 0x3c, !PT ;  /* 0x000000050a0a7212 */ /* 0x000fe400078e3cff */
[----:B--2---:R-:W-:-:S04]  /*3a70*/  SEL R2, RZ, 0x1, P0 ;  /* 0x00000001ff027807 */ /* 0x004fc80000000000 */
[----:B------:R-:W-:Y:S01]  /*3a80*/  LOP3.LUT R9, R9, R2, RZ, 0x3c, !PT ;  /* 0x0000000209097212 */ /* 0x000fe200078e3cff */
[----:B------:R-:W-:Y:S06]  /*3a90*/  @P3 BRA `(.L_x_66) ;  /* 0xfffffffc002c3947 */ /* 0x000fec000383ffff */
[----:B------:R-:W-:Y:S01]  /*3aa0*/  ULEA UR4, UR5, UR6, 0x3 ;  /* 0x0000000605047291 */ /* 0x000fe2000f8e18ff */
[----:B------:R-:W-:-:S08]  /*3ab0*/  SHF.L.U32 R3, R12, 0x1f, RZ ;  /* 0x0000001f0c037819 */ /* 0x000fd000000006ff */
[----:B------:R-:W1:Y:S02]  /*3ac0*/  SYNCS.PHASECHK.TRANS64 P0, [UR4+0x140], R3 ;  /* 0x00014003ff0075a7 */ /* 0x000e640008001004 */
[----:B-1----:R-:W-:Y:S05]  /*3ad0*/  @P0 BRA `(.L_x_67) ;  /* 0x0000000000080947 */ /* 0x002fea0003800000 */
[----:B------:R-:W1:Y:S02]  /*3ae0*/  SYNCS.PHASECHK.TRANS64.TRYWAIT P0, [UR4+0x140], R3 ;  /* 0x00014003ff0075a7 */ /* 0x000e640008001104 */
[----:B-1----:R-:W-:Y:S05]  /*3af0*/  @!P0 BRA `(.L_x_68) ;  /* 0x0000007000608947 */ /* 0x002fea0003800000 */
.L_x_67:
[----:B------:R-:W-:-:S04]  /*3b00*/  UIADD3 UR7, UPT, UPT, UR5, 0x1, URZ ;  /* 0x0000000105077890 */ /* 0x000fc8000fffe0ff */
[----:B------:R-:W-:-:S04]  /*3b10*/  UISETP.NE.AND UP0, UPT, UR7, 0x2, UPT ;  /* 0x000000020700788c */ /* 0x000fc8000bf05270 */
[----:B------:R-:W-:Y:S02]  /*3b20*/  USEL UR8, URZ, 0x1, UP0 ;  /* 0x00000001ff087887 */ /* 0x000fe40008000000 */
[----:B------:R-:W-:-:S04]  /*3b30*/  USEL UR7, UR7, URZ, UP0 ;  /* 0x000000ff07077287 */ /* 0x000fc80008000000 */
[----:B------:R-:W-:Y:S01]  /*3b40*/  ULEA UR7, UR7, UR6, 0x3 ;  /* 0x0000000607077291 */ /* 0x000fe2000f8e18ff */
[----:B-1----:R-:W-:-:S04]  /*3b50*/  LOP3.LUT R3, R12, UR8, RZ, 0x3c, !PT ;  /* 0x000000080c037c12 */ /* 0x002fc8000f8e3cff */
[----:B------:R-:W-:-:S04]  /*3b60*/  SHF.L.U32 R0, R3, 0x1f, RZ ;  /* 0x0000001f03007819 */ /* 0x000fc800000006ff */
[----:B------:R-:W1:Y:S02]  /*3b70*/  SYNCS.PHASECHK.TRANS64 P0, [UR7+0x140], R0 ;  /* 0x00014000ff0075a7 */ /* 0x000e640008001007 */
[----:B-1----:R-:W-:Y:S05]  /*3b80*/  @P0 EXIT ;  /* 0x000000000000094d */ /* 0x002fea0003800000 */
[----:B------:R-:W-:Y:S02]  /*3b90*/  SHF.L.U32 R3, R3, 0x1f, RZ ;  /* 0x0000001f03037819 */ /* 0x000fe400000006ff */
[----:B------:R-:W-:-:S07]  /*3ba0*/  MOV R0, UR7 ;  /* 0x0000000700007c02 */ /* 0x000fce0008000f00 */
.L_x_69:
[----:B-1----:R1:W2:Y:S02]  /*3bb0*/  SYNCS.PHASECHK.TRANS64.TRYWAIT P0, [R0+URZ+0x140], R3 ;  /* 0x00014003000075a7 */ /* 0x0022a400080011ff */
[----:B--2---:R-:W-:Y:S05]  /*3bc0*/  @!P0 NANOSLEEP.SYNCS 0x989680 ;  /* 0x009896800000895d */ /* 0x004fea0003900000 */
[----:B------:R-:W2:Y:S02]  /*3bd0*/  @!P0 SYNCS.PHASECHK.TRANS64 P0, [R0+URZ+0x140], R3 ;  /* 0x00014003000085a7 */ /* 0x000ea400080010ff */
[----:B--2---:R-:W-:Y:S05]  /*3be0*/  @P0 EXIT ;  /* 0x000000000000094d */ /* 0x004fea0003800000 */
[----:B------:R-:W-:Y:S05]  /*3bf0*/  BRA `(.L_x_69) ;  /* 0xfffffffc00ec7947 */ /* 0x000fea000383ffff */
.L_x_62:
[----:B------:R-:W-:Y:S05]  /*3c00*/  BRA.U UP5, `(.L_x_70) ;  /* 0x0000001105d47547 */ /* 0x000fea000b800000 */
[----:B------:R-:W-:Y:S01]  /*3c10*/  UMOV UR4, 0x40 ;  /* 0x0000004000047882 */ /* 0x000fe20000000000 */
[----:B------:R-:W-:Y:S01]  /*3c20*/  NOP ;  /* 0x0000000000007918 */ /* 0x000fe20000000000 */
[----:B------:R-:W-:Y:S01]  /*3c30*/  ULEA UR5, UR55, UR4, 0x18 ;  /* 0x0000000437057291 */ /* 0x000fe2000f8ec0ff */
[----:B------:R-:W-:Y:S02]  /*3c40*/  UMOV UR6, 0x400 ;  /* 0x0000040000067882 */ /* 0x000fe40000000000 */
[----:B------:R-:W-:-:S06]  /*3c50*/  ULEA UR6, UR55, UR6, 0x18 ;  /* 0x0000000637067291 */ /* 0x000fcc000f8ec0ff */
[----:B------:R-:W1:Y:S02]  /*3c60*/  LDS.U8 R0, [UR5+0x1c] ;  /* 0x00001c05ff007984 */ /* 0x000e640008000000 */
[----:B-1----:R-:W-:-:S13]  /*3c70*/  ISETP.NE.AND P0, PT, R0, RZ, PT ;  /* 0x000000ff0000720c */ /* 0x002fda0003f05270 */
[----:B------:R-:W-:Y:S05]  /*3c80*/  @P0 BRA `(.L_x_71) ;  /* 0x0000000400080947 */ /* 0x000fea0003800000 */
[----:B------:R-:W-:Y:S02]  /*3c90*/  UISETP.NE.U32.AND UP1, UPT, UR46, 0x1, UPT ;  /* 0x000000012e00788c */ /* 0x000fe4000bf25070 */
[----:B------:R-:W-:-:S07]  /*3ca0*/  UIADD3 UR7, UPT, UPT, UR5, 0x8, URZ ;  /* 0x0000000805077890 */ /* 0x000fce000fffe0ff */
[----:B------:R-:W-:Y:S05]  /*3cb0*/  BRA.U !UP1, `(.L_x_72) ;  /* 0x00000001099c7547 */ /* 0x000fea000b800000 */
[----:B------:R-:W-:Y:S01]  /*3cc0*/  ELECT P0, URZ, PT ;  /* 0x0000000000ff782f */ /* 0x000fe20003800000 */
[----:B------:R-:W-:-:S12]  /*3cd0*/  BSSY B0, `(.L_x_72) ;  /* 0x0000025000007945 */ /* 0x000fd80003800000 */
[----:B------:R-:W-:Y:S05]  /*3ce0*/  @!P0 BRA `(.L_x_73) ;  /* 0x00000000008c8947 */ /* 0x000fea0003800000 */
[----:B------:R-:W-:-:S05]  /*3cf0*/  UMOV UR4, 0x10 ;  /* 0x0000001000047882 */ /* 0x000fca0000000000 */
[----:B------:R-:W-:Y:S04]  /*3d00*/  DEPBAR.LE SB1, 0x36 ;  /* 0x00009d800000791a */ /* 0x000fe80000000000 */
[----:B------:R-:W1:Y:S02]  /*3d10*/  UTCATOMSWS.2CTA.FIND_AND_SET.ALIGN UP0, UR4, UR4 ;  /* 0x00000004000475e3 */ /* 0x000e640008200800 */
[----:B-1----:R-:W-:Y:S01]  /*3d20*/  MOV R11, UR4 ;  /* 0x00000004000b7c02 */ /* 0x002fe20008000f00 */
[----:B------:R-:W-:Y:S06]  /*3d30*/  BRA.U UP0, `(.L_x_74) ;  /* 0x0000000100187547 */ /* 0x000fec000b800000 */
.L_x_75:
[----:B------:R-:W-:Y:S05]  /*3d40*/  NANOSLEEP 0x64 ;  /* 0x000000640000795d */ /* 0x000fea0003800000 */
[----:B------:R-:W-:-:S05]  /*3d50*/  UMOV UR4, 0x10 ;  /* 0x0000001000047882 */ /* 0x000fca0000000000 */
[----:B------:R-:W-:Y:S04]  /*3d60*/  DEPBAR.LE SB1, 0x36 ;  /* 0x00009d800000791a */ /* 0x000fe80000000000 */
[----:B------:R-:W1:Y:S02]  /*3d70*/  UTCATOMSWS.2CTA.FIND_AND_SET.ALIGN UP0, UR4, UR4 ;  /* 0x00000004000475e3 */ /* 0x000e640008200800 */
[----:B-1----:R-:W-:Y:S01]  /*3d80*/  MOV R11, UR4 ;  /* 0x00000004000b7c02 */ /* 0x002fe20008000f00 */
[----:B------:R-:W-:Y:S05]  /*3d90*/  BRA.U !UP0, `(.L_x_75) ;  /* 0xfffffffd08e87547 */ /* 0x000fea000b83ffff */
.L_x_74:
[----:B------:R-:W1:Y:S01]  /*3da0*/  LDS R7, [UR5+0x10] ;  /* 0x00001005ff077984 */ /* 0x000e620008000800 */
[----:B------:R-:W-:Y:S01]  /*3db0*/  IMAD.U32 R5, RZ, RZ, UR6 ;  /* 0x00000006ff057e24 */ /* 0x000fe2000f8e00ff */
[----:B------:R-:W-:-:S03]  /*3dc0*/  MOV R4, UR47 ;  /* 0x0000002f00047c02 */ /* 0x000fc60008000f00 */
[----:B------:R-:W-:Y:S01]  /*3dd0*/  VIADD R5, R5, 0x1c0 ;  /* 0x000001c005057836 */ /* 0x000fe20000000000 */
[----:B-1----:R-:W-:-:S04]  /*3de0*/  SHF.L.U32 R7, R7, 0x1f, RZ ;  /* 0x0000001f07077819 */ /* 0x002fc800000006ff */
[----:B------:R-:W1:Y:S02]  /*3df0*/  SYNCS.PHASECHK.TRANS64.TRYWAIT P0, [UR5+0x8], R7 ;  /* 0x00000807ff0075a7 */ /* 0x000e640008001105 */
[----:B-1----:R-:W-:Y:S05]  /*3e00*/  @P0 BRA `(.L_x_76) ;  /* 0x0000000000080947 */ /* 0x002fea0003800000 */
[----:B------:R-:W1:Y:S02]  /*3e10*/  SYNCS.PHASECHK.TRANS64.TRYWAIT P0, [UR5+0x8], R7 ;  /* 0x00000807ff0075a7 */ /* 0x000e640008001105 */
[----:B-1----:R-:W-:Y:S05]  /*3e20*/  @!P0 BRA `(.L_x_77) ;  /* 0x0000006c00ac8947 */ /* 0x002fea0003800000 */
.L_x_76:
[----:B-1----:R-:W-:Y:S01]  /*3e30*/  HFMA2 R0, -RZ, RZ, 0, 5.9604644775390625e-08 ;  /* 0x00000001ff007431 */ /* 0x002fe200000001ff */
[----:B------:R-:W-:Y:S01]  /*3e40*/  UPRMT UR4, UR47, 0x654, UR7 ;  /* 0x000006542f047896 */ /* 0x000fe20008000007 */
[----:B------:R-:W-:Y:S01]  /*3e50*/  IMAD.MOV.U32 R8, RZ, RZ, 0xffff ;  /* 0x0000ffffff087424 */ /* 0x000fe200078e00ff */
[----:B------:R-:W-:Y:S01]  /*3e60*/  PRMT R4, R4, 0x654, R5 ;  /* 0x0000065404047816 */ /* 0x000fe20000000005 */
[----:B------:R-:W-:Y:S02]  /*3e70*/  IMAD.MOV.U32 R6, RZ, RZ, 0x4 ;  /* 0x00000004ff067424 */ /* 0x000fe400078e00ff */
[----:B------:R-:W-:Y:S01]  /*3e80*/  IMAD.SHL.U32 R9, R11, 0x20, RZ ;  /* 0x000000200b097824 */ /* 0x000fe200078e00ff */
[----:B------:R-:W-:Y:S02]  /*3e90*/  MOV R5, UR4 ;  /* 0x0000000400057c02 */ /* 0x000fe40008000f00 */
[-C--:B------:R-:W-:Y:S01]  /*3ea0*/  SHF.L.U32 R8, R8, R11.reuse, RZ ;  /* 0x0000000b08087219 */ /* 0x080fe200000006ff */
[----:B------:R1:W-:Y:S01]  /*3eb0*/  SYNCS.ARRIVE.TRANS64.RED RZ, [UR4], R6 ;  /* 0x00000006ffff79a7 */ /* 0x0003e20008000404 */
[----:B------:R-:W-:Y:S01]  /*3ec0*/  SHF.L.U32 R7, R0, R11, RZ ;  /* 0x0000000b00077219 */ /* 0x000fe200000006ff */
[----:B------:R1:W-:Y:S04]  /*3ed0*/  STS [UR6+0x1c0], R9 ;  /* 0x0001c009ff007988 */ /* 0x0003e80008000806 */
[----:B------:R1:W-:Y:S04]  /*3ee0*/  STAS [R4.64], R11 ;  /* 0x0000000b04007dbd */ /* 0x0003e8000c0008ff */
[----:B------:R1:W-:Y:S04]  /*3ef0*/  ATOMS.OR RZ, [UR5+0x14], R8 ;  /* 0x00001408ffff798c */ /* 0x0003e8000b000005 */
[----:B------:R1:W-:Y:S04]  /*3f00*/  ATOMS.OR RZ, [UR5+0x18], R7 ;  /* 0x00001807ffff798c */ /* 0x0003e8000b000005 */
[----:B------:R1:W-:Y:S02]  /*3f10*/  ATOMS.XOR RZ, [UR5+0x10], R0 ;  /* 0x00001000ffff798c */ /* 0x0003e4000b800005 */
.L_x_73:
[----:B------:R-:W-:Y:S05]  /*3f20*/  BSYNC B0 ;  /* 0x0000000000007941 */ /* 0x000fea0003800000 */
.L_x_72:
[----:B------:R-:W-:Y:S05]  /*3f30*/  BRA.U UP1, `(.L_x_78) ;  /* 0x00000001016c7547 */ /* 0x000fea000b800000 */
[----:B------:R-:W-:-:S03]  /*3f40*/  UMOV UR4, 0xffffffff ;  /* 0xffffffff00047882 */ /* 0x000fc60000000000 */
[----:B------:R-:W-:Y:S05]  /*3f50*/  BRA.DIV UR4, `(.L_x_79) ;  /* 0x0000006e04787947 */ /* 0x000fea000b800000 */
[----:B------:R-:W-:-:S13]  /*3f60*/  ELECT P0, URZ, PT ;  /* 0x0000000000ff782f */ /* 0x000fda0003800000 */
.L_x_199:
[----:B------:R-:W-:Y:S05]  /*3f70*/  @!P0 BRA `(.L_x_78) ;  /* 0x00000000005c8947 */ /* 0x000fea0003800000 */
[----:B-1----:R-:W1:Y:S02]  /*3f80*/  LDS R5, [UR5+0x10] ;  /* 0x00001005ff057984 */ /* 0x002e640008000800 */
[----:B-1----:R-:W-:-:S04]  /*3f90*/  SHF.L.U32 R5, R5, 0x1f, RZ ;  /* 0x0000001f05057819 */ /* 0x002fc800000006ff */
[----:B------:R-:W1:Y:S02]  /*3fa0*/  SYNCS.PHASECHK.TRANS64.TRYWAIT P0, [UR5+0x8], R5 ;  /* 0x00000805ff0075a7 */ /* 0x000e640008001105 */
[----:B-1----:R-:W-:Y:S05]  /*3fb0*/  @P0 BRA `(.L_x_80) ;  /* 0x0000000000080947 */ /* 0x002fea0003800000 */
[----:B------:R-:W1:Y:S02]  /*3fc0*/  SYNCS.PHASECHK.TRANS64.TRYWAIT P0, [UR5+0x8], R5 ;  /* 0x00000805ff0075a7 */ /* 0x000e640008001105 */
[----:B-1----:R-:W-:Y:S05]  /*3fd0*/  @!P0 BRA `(.L_x_81) ;  /* 0x0000006c007c8947 */ /* 0x002fea0003800000 */
.L_x_80:
[----:B------:R-:W2:Y:S01]  /*3fe0*/  LDS R7, [UR6+0x1c0] ;  /* 0x0001c006ff077984 */ /* 0x000ea20008000800 */
[----:B-1----:R-:W-:Y:S02]  /*3ff0*/  HFMA2 R0, -RZ, RZ, 0, 5.9604644775390625e-08 ;  /* 0x00000001ff007431 */ /* 0x002fe400000001ff */
[----:B------:R-:W-:Y:S01]  /*4000*/  IMAD.MOV.U32 R4, RZ, RZ, 0xffff ;  /* 0x0000ffffff047424 */ /* 0x000fe200078e00ff */
[----:B------:R-:W-:Y:S01]  /*4010*/  UPRMT UR4, UR47, 0x654, UR7 ;  /* 0x000006542f047896 */ /* 0x000fe20008000007 */
[----:B--2---:R-:W-:-:S03]  /*4020*/  IMAD.SHL.U32 R5, R7, 0x20, RZ ;  /* 0x0000002007057824 */ /* 0x004fc600078e00ff */
[-C--:B------:R-:W-:Y:S02]  /*4030*/  SHF.L.U32 R4, R4, R7.reuse, RZ ;  /* 0x0000000704047219 */ /* 0x080fe400000006ff */
[----:B------:R-:W-:Y:S01]  /*4040*/  SHF.L.U32 R7, R0, R7, RZ ;  /* 0x0000000700077219 */ /* 0x000fe200000006ff */
[----:B------:R2:W-:Y:S04]  /*4050*/  STS [UR6+0x1c0], R5 ;  /* 0x0001c005ff007988 */ /* 0x0005e80008000806 */
[----:B------:R2:W-:Y:S04]  /*4060*/  ATOMS.OR RZ, [UR5+0x14], R4 ;  /* 0x00001404ffff798c */ /* 0x0005e8000b000005 */
[----:B------:R2:W-:Y:S01]  /*4070*/  ATOMS.OR RZ, [UR5+0x18], R7 ;  /* 0x00001807ffff798c */ /* 0x0005e2000b000005 */
[----:B------:R-:W-:Y:S03]  /*4080*/  SYNCS.ARRIVE.TRANS64.RED.A1T0 RZ, [UR4], RZ ;  /* 0x000000ffffff79a7 */ /* 0x000fe60008100404 */
[----:B------:R2:W-:Y:S01]  /*4090*/  ATOMS.XOR RZ, [UR5+0x10], R0 ;  /* 0x00001000ffff798c */ /* 0x0005e2000b800005 */
[----:B------:R-:W-:Y:S05]  /*40a0*/  BRA `(.L_x_78) ;  /* 0x0000000000107947 */ /* 0x000fea0003800000 */
.L_x_71:
[----:B------:R-:W-:Y:S02]  /*40b0*/  MOV R0, 0xffffffff ;  /* 0xffffffff00007802 */ /* 0x000fe40000000f00 */
[----:B------:R-:W-:-:S03]  /*40c0*/  MOV R4, 0x40f0 ;  /* 0x000040f000047802 */ /* 0x000fc60000000f00 */
[----:B------:R1:W-:Y:S04]  /*40d0*/  STS [UR6+0x1c0], R0 ;  /* 0x0001c000ff007988 */ /* 0x0003e80008000806 */
[----:B-1---5:R-:W-:Y:S05]  /*40e0*/  CALL.REL.NOINC `($__internal_1_$__cuda_sm10x_tcgen05_guardrail_trap_phase_invalid_during_alloc) ;  /* 0x0000007400207944 */ /* 0x022fea0003c00000 */
.L_x_78:
[----:B------:R-:W-:Y:S05]  /*40f0*/  WARPSYNC.ALL ;  /* 0x0000000000007948 */ /* 0x000fea0003800000 */
[----:B------:R-:W3:Y:S01]  /*4100*/  S2UR UR4, SR_CgaCtaId ;  /* 0x00000000000479c3 */ /* 0x000ee20000008800 */
[----:B------:R-:W-:Y:S01]  /*4110*/  UMOV UR22, 0x400 ;  /* 0x0000040000167882 */ /* 0x000fe20000000000 */
[----:B------:R-:W-:-:S06]  /*4120*/  NOP ;  /* 0x0000000000007918 */ /* 0x000fcc0000000000 */
[----:B------:R-:W-:Y:S06]  /*4130*/  BAR.ARV 0x6, 0xa0 ;  /* 0x0182800000007b1d */ /* 0x000fec0000002000 */
[----:B------:R-:W4:Y:S01]  /*4140*/  LDCU UR11, c[0x0][0x38c] ;  /* 0x00007180ff0b77ac */ /* 0x000f220008000800 */
[----:B------:R-:W-:Y:S01]  /*4150*/  LOP3.LUT R3, R3, 0xffff, RZ, 0xc0, !PT ;  /* 0x0000ffff03037812 */ /* 0x000fe200078ec0ff */
[----:B-1----:R-:W-:Y:S01]  /*4160*/  IMAD.MOV.U32 R9, RZ, RZ, 0x1 ;  /* 0x00000001ff097424 */ /* 0x002fe200078e00ff */
[----:B------:R-:W-:Y:S01]  /*4170*/  LOP3.LUT R2, R2, 0xffff, RZ, 0xc0, !PT ;  /* 0x0000ffff02027812 */ /* 0x000fe200078ec0ff */
[----:B------:R-:W-:Y:S01]  /*4180*/  IMAD.MOV.U32 R8, RZ, RZ, RZ ;  /* 0x000000ffff087224 */ /* 0x000fe200078e00ff */
[----:B------:R-:W-:Y:S01]  /*4190*/  R2UR UR34, R3 ;  /* 0x00000000032272ca */ /* 0x000fe200000e0000 */
[----:B------:R-:W-:Y:S01]  /*41a0*/  UMOV UR39, URZ ;  /* 0x000000ff00277c82 */ /* 0x000fe20008000000 */
[----:B------:R-:W-:-:S02]  /*41b0*/  R2UR UR42, R2 ;  /* 0x00000000022a72ca */ /* 0x000fc400000e0000 */
[----:B------:R-:W-:Y:S01]  /*41c0*/  CS2R R2, SRZ ;  /* 0x0000000000027805 */ /* 0x000fe2000001ff00 */
[----:B------:R-:W-:Y:S02]  /*41d0*/  UISETP.NE.AND UP2, UPT, UR46, URZ, UPT ;  /* 0x000000ff2e00728c */ /* 0x000fe4000bf45270 */
[----:B---3--:R-:W-:Y:S01]  /*41e0*/  ULEA UR22, UR4, UR22, 0x18 ;  /* 0x0000001604167291 */ /* 0x008fe2000f8ec0ff */
[----:B------:R-:W-:Y:S01]  /*41f0*/  UMOV UR19, URZ ;  /* 0x000000ff00137c82 */ /* 0x000fe20008000000 */
[----:B------:R-:W-:Y:S02]  /*4200*/  UMOV UR18, URZ ;  /* 0x000000ff00127c82 */ /* 0x000fe40008000000 */
[----:B------:R-:W-:Y:S02]  /*4210*/  UIADD3 UR6, UPT, UPT, UR22, 0x8400, URZ ;  /* 0x0000840016067890 */ /* 0x000fe4000fffe0ff */
[----:B------:R-:W-:Y:S02]  /*4220*/  UIADD3 UR5, UPT, UPT, UR22, 0x24400, URZ ;  /* 0x0002440016057890 */ /* 0x000fe4000fffe0ff */
[----:B----4-:R-:W-:Y:S01]  /*4230*/  UIADD3 UR11, UPT, UPT, UR11, 0x7f, URZ ;  /* 0x0000007f0b0b7890 */ /* 0x010fe2000fffe0ff */
[----:B--2---:R-:W1:Y:S01]  /*4240*/  LDS R0, [UR22+0x1c0] ;  /* 0x0001c016ff007984 */ /* 0x004e620008000800 */
[----:B------:R-:W-:-:S02]  /*4250*/  UIADD3 UR4, UPT, UPT, UR22, 0x32400, URZ ;  /* 0x0003240016047890 */ /* 0x000fc4000fffe0ff */
[----:B------:R-:W-:Y:S02]  /*4260*/  UIADD3 UR7, UPT, UPT, UR22, 0x34000, URZ ;  /* 0x0003400016077890 */ /* 0x000fe4000fffe0ff */
[----:B------:R-:W-:Y:S02]  /*4270*/  USHF.R.U32.HI UR10, URZ, 0x4, UR6 ;  /* 0x00000004ff0a7899 */ /* 0x000fe40008011606 */
[----:B------:R-:W-:Y:S02]  /*4280*/  USHF.R.U32.HI UR8, URZ, 0x4, UR5 ;  /* 0x00000004ff087899 */ /* 0x000fe40008011605 */
[----:B------:R-:W-:Y:S02]  /*4290*/  USHF.R.S32.HI UR9, URZ, 0x1f, UR11 ;  /* 0x0000001fff097899 */ /* 0x000fe4000801140b */
[----:B------:R-:W-:Y:S02]  /*42a0*/  USHF.R.U32.HI UR6, URZ, 0x4, UR4 ;  /* 0x00000004ff067899 */ /* 0x000fe40008011604 */
[----:B------:R-:W-:-:S02]  /*42b0*/  USHF.R.U32.HI UR5, URZ, 0x4, UR7 ;  /* 0x00000004ff057899 */ /* 0x000fc40008011607 */
[----:B------:R-:W-:Y:S02]  /*42c0*/  ULEA.HI UR4, UR9, UR11, URZ, 0x7 ;  /* 0x0000000b09047291 */ /* 0x000fe4000f8f38ff */
[----:B------:R-:W-:Y:S02]  /*42d0*/  ULOP3.LUT UR6, UR6, 0x3fff, URZ, 0xc0, !UPT ;  /* 0x00003fff06067892 */ /* 0x000fe4000f8ec0ff */
[----:B------:R-:W-:Y:S02]  /*42e0*/  ULOP3.LUT UR5, UR5, 0x3fff, URZ, 0xc0, !UPT ;  /* 0x00003fff05057892 */ /* 0x000fe4000f8ec0ff */
[----:B------:R-:W-:Y:S02]  /*42f0*/  USHF.R.S32.HI UR41, URZ, 0x7, UR4 ;  /* 0x00000007ff297899 */ /* 0x000fe40008011404 */
[----:B------:R-:W-:Y:S02]  /*4300*/  ULOP3.LUT UR37, UR6, 0x10000, URZ, 0xfc, !UPT ;  /* 0x0001000006257892 */ /* 0x000fe4000f8efcff */
[----:B------:R-:W-:-:S02]  /*4310*/  ULOP3.LUT UR38, UR5, 0x10000, URZ, 0xfc, !UPT ;  /* 0x0001000005267892 */ /* 0x000fc4000f8efcff */
[----:B------:R-:W-:Y:S02]  /*4320*/  ULOP3.LUT UR10, UR10, 0x3fff, URZ, 0xc0, !UPT ;  /* 0x00003fff0a0a7892 */ /* 0x000fe4000f8ec0ff */
[----:B------:R-:W-:Y:S02]  /*4330*/  ULOP3.LUT UR8, UR8, 0x3fff, URZ, 0xc0, !UPT ;  /* 0x00003fff08087892 */ /* 0x000fe4000f8ec0ff */
[----:B------:R-:W-:Y:S02]  /*4340*/  UISETP.LT.AND UP0, UPT, UR41, 0x1, UPT ;  /* 0x000000012900788c */ /* 0x000fe4000bf01270 */
[----:B------:R-:W-:Y:S02]  /*4350*/  ULOP3.LUT UR35, UR10, 0x10000, URZ, 0xfc, !UPT ;  /* 0x000100000a237892 */ /* 0x000fe4000f8efcff */
[----:B------:R-:W-:Y:S02]  /*4360*/  ULOP3.LUT UR36, UR8, 0x10000, URZ, 0xfc, !UPT ;  /* 0x0001000008247892 */ /* 0x000fe4000f8efcff */
[----:B------:R-:W-:Y:S01]  /*4370*/  USEL UR43, UR41, 0x1, !UP0 ;  /* 0x00000001292b7887 */ /* 0x000fe2000c000000 */
[----:B------:R-:W-:Y:S01]  /*4380*/  UMOV UR28, URZ ;  /* 0x000000ff001c7c82 */ /* 0x000fe20008000000 */
[----:B-1----:R-:W-:Y:S01]  /*4390*/  R2UR UR23, R0 ;  /* 0x00000000001772ca */ /* 0x002fe200000e0000 */
[----:B------:R-:W-:-:S12]  /*43a0*/  UMOV UR26, URZ ;  /* 0x000000ff001a7c82 */ /* 0x000fd80008000000 */
[----:B------:R-:W-:Y:S02]  /*43b0*/  UIADD3 UR32, UPT, UPT, UR23, 0x100, URZ ;  /* 0x0000010017207890 */ /* 0x000fe4000fffe0ff */
[----:B------:R-:W-:Y:S02]  /*43c0*/  UIADD3 UR33, UPT, UPT, UR23, 0x104, URZ ;  /* 0x0000010417217890 */ /* 0x000fe4000fffe0ff */
[----:B------:R-:W-:Y:S02]  /*43d0*/  UIADD3 UR30, UPT, UPT, UR23, -0x7fffff00, URZ ;  /* 0x80000100171e7890 */ /* 0x000fe4000fffe0ff */
[----:B------:R-:W-:Y:S02]  /*43e0*/  UIADD3 UR31, UPT, UPT, UR23, -0x7ffffefc, URZ ;  /* 0x80000104171f7890 */ /* 0x000fe4000fffe0ff */
[----:B------:R-:W-:Y:S02]  /*43f0*/  USHF.R.U32.HI UR7, URZ, 0x11, UR32 ;  /* 0x00000011ff077899 */ /* 0x000fe40008011620 */
[----:B------:R-:W-:-:S02]  /*4400*/  USHF.R.U32.HI UR6, URZ, 0x1a, UR33 ;  /* 0x0000001aff067899 */ /* 0x000fc40008011621 */
[----:B------:R-:W-:Y:S02]  /*4410*/  USHF.R.U32.HI UR5, URZ, 0x11, UR30 ;  /* 0x00000011ff057899 */ /* 0x000fe4000801161e */
[----:B------:R-:W-:Y:S02]  /*4420*/  USHF.R.U32.HI UR4, URZ, 0x1a, UR31 ;  /* 0x0000001aff047899 */ /* 0x000fe4000801161f */
[----:B------:R-:W-:Y:S02]  /*4430*/  ULOP3.LUT UR7, UR7, 0x6000, URZ, 0xc0, !UPT ;  /* 0x0000600007077892 */ /* 0x000fe4000f8ec0ff */
[----:B------:R-:W-:Y:S02]  /*4440*/  ULOP3.LUT UR6, UR6, 0x30, URZ, 0xc0, !UPT ;  /* 0x0000003006067892 */ /* 0x000fe4000f8ec0ff */
[----:B------:R-:W-:Y:S02]  /*4450*/  ULOP3.LUT UR5, UR5, 0x6000, URZ, 0xc0, !UPT ;  /* 0x0000600005057892 */ /* 0x000fe4000f8ec0ff */
[----:B------:R-:W-:-:S02]  /*4460*/  ULOP3.LUT UR4, UR4, 0x30, URZ, 0xc0, !UPT ;  /* 0x0000003004047892 */ /* 0x000fc4000f8ec0ff */
[----:B------:R-:W-:Y:S02]  /*4470*/  ULOP3.LUT UR7, UR7, 0x10a0, URZ, 0xfc, !UPT ;  /* 0x000010a007077892 */ /* 0x000fe4000f8efcff */
[----:B------:R-:W-:Y:S02]  /*4480*/  ULOP3.LUT UR6, UR6, 0x480, URZ, 0xfc, !UPT ;  /* 0x0000048006067892 */ /* 0x000fe4000f8efcff */
[----:B------:R-:W-:Y:S02]  /*4490*/  ULOP3.LUT UR5, UR5, 0x10a0, URZ, 0xfc, !UPT ;  /* 0x000010a005057892 */ /* 0x000fe4000f8efcff */
[----:B------:R-:W-:Y:S02]  /*44a0*/  ULOP3.LUT UR4, UR4, 0x480, URZ, 0xfc, !UPT ;  /* 0x0000048004047892 */ /* 0x000fe4000f8efcff */
[----:B------:R-:W-:Y:S02]  /*44b0*/  UPRMT UR29, UR6, 0x5410, UR7 ;  /* 0x00005410061d7896 */ /* 0x000fe40008000007 */
[----:B------:R-:W-:-:S12]  /*44c0*/  UPRMT UR27, UR4, 0x5410, UR5 ;  /* 0x00005410041b7896 */ /* 0x000fd80008000005 */
.L_x_89:
[C---:B------:R-:W-:Y:S02]  /*44d0*/  LEA R0, R8.reuse, UR22, 0x3 ;  /* 0x0000001608007c11 */ /* 0x040fe4000f8e18ff */
[----:B------:R-:W-:Y:S02]  /*44e0*/  SHF.L.U32 R5, R3, 0x1f, RZ ;  /* 0x0000001f03057819 */ /* 0x000fe400000006ff */
[----:B------:R-:W-:Y:S02]  /*44f0*/  LEA R4, R8, UR22, 0x4 ;  /* 0x0000001608047c11 */ /* 0x000fe4000f8e20ff */
[----:B------:R-:W1:Y:S02]  /*4500*/  SYNCS.PHASECHK.TRANS64.TRYWAIT P0, [R0+URZ+0x130], R5 ;  /* 0x00013005000075a7 */ /* 0x000e6400080011ff */
[----:B-1-3--:R-:W-:Y:S05]  /*4510*/  @!P0 BRA `(.L_x_82) ;  /* 0x0000006800448947 */ /* 0x00afea0003800000 */
.L_x_200:
[----:B-1----:R-:W1:Y:S01]  /*4520*/  LDS.128 R4, [R4+0x1a0] ;  /* 0x0001a00004047984 */ /* 0x002e620000000c00 */
[----:B------:R-:W-:Y:S02]  /*4530*/  VIADD R0, R0, 0x140 ;  /* 0x0000014000007836 */ /* 0x000fe40000000000 */
[----:B------:R-:W-:Y:S01]  /*4540*/  VIADD R8, R8, 0x1 ;  /* 0x0000000108087836 */ /* 0x000fe20000000000 */
[----:B------:R-:W-:Y:S01]  /*4550*/  @!PT LDS RZ, [RZ] ;  /* 0x00000000fffff984 */ /* 0x000fe20000000800 */
[----:B------:R-:W-:Y:S01]  /*4560*/  @!PT LDS RZ, [RZ] ;  /* 0x00000000fffff984 */ /* 0x000fe20000000800 */
[----:B------:R-:W-:Y:S01]  /*4570*/  @!PT LDS RZ, [RZ] ;  /* 0x00000000fffff984 */ /* 0x000fe20000000800 */
[----:B------:R-:W-:Y:S01]  /*4580*/  @!PT LDS RZ, [RZ] ;  /* 0x00000000fffff984 */ /* 0x000fe20000000800 */
[----:B------:R2:W-:Y:S06]  /*4590*/  MEMBAR.ALL.CTA ;  /* 0x0000000000007992 */ /* 0x0005ec0000008000 */
[----:B--2---:R-:W2:Y:S01]  /*45a0*/  FENCE.VIEW.ASYNC.S ;  /* 0x00000000000073c6 */ /* 0x004ea20000000000 */
[----:B------:R-:W-:-:S04]  /*45b0*/  PRMT R0, RZ, 0x654, R0 ;  /* 0x00000654ff007816 */ /* 0x000fc80000000000 */
[----:B--2---:R2:W-:Y:S01]  /*45c0*/  SYNCS.ARRIVE.TRANS64.RED.A1T0 RZ, [R0+URZ], RZ ;  /* 0x000000ff00ff79a7 */ /* 0x0045e200081004ff */
[----:B-1----:R-:W-:Y:S01]  /*45d0*/  LOP3.LUT P1, RZ, R6, 0x1, RZ, 0xc0, !PT ;  /* 0x0000000106ff7812 */ /* 0x002fe2000782c0ff */
[----:B--2---:R-:W-:-:S12]  /*45e0*/  BRA.U UP2, `(.L_x_83) ;  /* 0x0000000102fc7547 */ /* 0x004fd8000b800000 */
[----:B------:R-:W1:Y:S01]  /*45f0*/  LDCU UR4, c[0x0][0x38c] ;  /* 0x00007180ff0477ac */ /* 0x000e620008000800 */
[----:B------:R-:W-:Y:S02]  /*4600*/  PLOP3.LUT P2, PT, PT, PT, PT, 0x80, 0x8 ;  /* 0x000000000008781c */ /* 0x000fe40003f4f070 */
[----:B------:R-:W-:Y:S01]  /*4610*/  SHF.L.U32 R5, R9, 0x1f, RZ ;  /* 0x0000001f09057819 */ /* 0x000fe200000006ff */
[----:B------:R-:W-:Y:S02]  /*4620*/  ULEA UR40, UR39, UR22, 0x3 ;  /* 0x0000001627287291 */ /* 0x000fe4000f8e18ff */
[----:B------:R-:W-:Y:S02]  /*4630*/  ULEA UR24, UR39, UR23, 0x7 ;  /* 0x0000001727187291 */ /* 0x000fe4000f8e38ff */
[----:B-1----:R-:W-:-:S06]  /*4640*/  UISETP.GE.AND UP0, UPT, UR4, 0x1, UPT ;  /* 0x000000010400788c */ /* 0x002fcc000bf06270 */
[----:B------:R-:W-:-:S05]  /*4650*/  PLOP3.LUT P0, PT, PT, PT, UP0, 0x80, 0x8 ;  /* 0x000000000008781c */ /* 0x000fca0003f0f008 */
[----:B------:R-:W-:-:S08]  /*4660*/  @UP0 ULEA UR4, UR19, UR22, 0x3 ;  /* 0x0000001613040291 */ /* 0x000fd0000f8e18ff */
[----:B------:R-:W-:-:S04]  /*4670*/  @P0 SHF.L.U32 R0, R2, 0x1f, RZ ;  /* 0x0000001f02000819 */ /* 0x000fc800000006ff */
[----:B------:R1:W2:Y:S01]  /*4680*/  @P0 SYNCS.PHASECHK.TRANS64.TRYWAIT P2, [UR4], R0 ;  /* 0x00000000ff0005a7 */ /* 0x0002a20008041104 */
[----:B------:R-:W3:Y:S02]  /*4690*/  SYNCS.PHASECHK.TRANS64.TRYWAIT P0, [UR40+0x160], R5 ;  /* 0x00016005ff0075a7 */ /* 0x000ee40008001128 */
[----:B-123--:R-:W-:Y:S05]  /*46a0*/  @!P0 BRA `(.L_x_84) ;  /* 0x0000006400f48947 */ /* 0x00efea0003800000 */
.L_x_202:
[----:B------:R-:W-:Y:S01]  /*46b0*/  UMOV UR25, UR18 ;  /* 0x0000001200197c82 */ /* 0x000fe20008000000 */
[----:B------:R-:W-:Y:S05]  /*46c0*/  BRA.U !UP0, `(.L_x_85) ;  /* 0x0000000108b47547 */ /* 0x000fea000b800000 */
[----:B------:R-:W-:Y:S01]  /*46d0*/  UIADD3 UR25, UPT, UPT, UR43, UR18, URZ ;  /* 0x000000122b197290 */ /* 0x000fe2000fffe0ff */
[----:B------:R-:W-:Y:S01]  /*46e0*/  UMOV UR21, URZ ;  /* 0x000000ff00157c82 */ /* 0x000fe20008000000 */
[----:B------:R-:W-:Y:S01]  /*46f0*/  UMOV UR20, UR41 ;  /* 0x0000002900147c82 */ /* 0x000fe20008000000 */
[----:B------:R-:W-:-:S09]  /*4700*/  UMOV UR6, UR19 ;  /* 0x0000001300067c82 */ /* 0x000fd20008000000 */
.L_x_88:
[----:B--2---:R-:W-:Y:S01]  /*4710*/  ULEA UR7, UR6, UR22, 0x3 ;  /* 0x0000001606077291 */ /* 0x004fe2000f8e18ff */
[----:B---3--:R-:W-:Y:S11]  /*4720*/  @P2 BRA `(.L_x_86) ;  /* 0x00000000000c2947 */ /* 0x008ff60003800000 */
[----:B-1----:R-:W-:Y:S04]  /*4730*/  SHF.L.U32 R5, R2, 0x1f, RZ ;  /* 0x0000001f02057819 */ /* 0x002fe800000006ff */
[----:B------:R-:W1:Y:S02]  /*4740*/  SYNCS.PHASECHK.TRANS64.TRYWAIT P0, [UR7], R5 ;  /* 0x00000005ff0075a7 */ /* 0x000e640008001107 */
[----:B-1----:R-:W-:Y:S05]  /*4750*/  @!P0 BRA `(.L_x_87) ;  /* 0x0000006400e08947 */ /* 0x002fea0003800000 */
.L_x_86:
[----:B------:R-:W-:Y:S01]  /*4760*/  UISETP.NE.AND UP0, UPT, UR20, 0x1, UPT ;  /* 0x000000011400788c */ /* 0x000fe2000bf05270 */
[----:B------:R-:W-:Y:S01]  /*4770*/  PLOP3.LUT P2, PT, PT, PT, PT, 0x80, 0x8 ;  /* 0x000000000008781c */ /* 0x000fe20003f4f070 */
[----:B------:R-:W-:Y:S02]  /*4780*/  UIADD3 UR4, UPT, UPT, UR6, 0x1, URZ ;  /* 0x0000000106047890 */ /* 0x000fe4000fffe0ff */
[----:B------:R-:W-:Y:S02]  /*4790*/  ULEA UR12, UR6, UR36, 0x8 ;  /* 0x00000024060c7291 */ /* 0x000fe4000f8e40ff */
[----:B------:R-:W-:Y:S01]  /*47a0*/  UISETP.NE.AND UP1, UPT, UR4, 0xe, UPT ;  /* 0x0000000e0400788c */ /* 0x000fe2000bf25270 */
[----:B------:R-:W-:Y:S01]  /*47b0*/  PLOP3.LUT P0, PT, PT, PT, UP0, 0x80, 0x8 ;  /* 0x000000000008781c */ /* 0x000fe20003f0f008 */
[----:B------:R-:W-:Y:S02]  /*47c0*/  ULEA UR10, UR6, UR35, 0x9 ;  /* 0x00000023060a7291 */ /* 0x000fe4000f8e48ff */
[----:B------:R-:W-:Y:S02]  /*47d0*/  USEL UR5, URZ, 0x1, UP1 ;  /* 0x00000001ff057887 */ /* 0x000fe40008800000 */
[----:B------:R-:W-:Y:S02]  /*47e0*/  USEL UR19, UR4, URZ, UP1 ;  /* 0x000000ff04137287 */ /* 0x000fe40008800000 */
[----:B------:R-:W-:Y:S02]  /*47f0*/  ULEA UR16, UR6, UR37, 0x5 ;  /* 0x0000002506107291 */ /* 0x000fe4000f8e28ff */
[----:B------:R-:W-:Y:S01]  /*4800*/  @UP0 ULEA UR4, UR19, UR22, 0x3 ;  /* 0x0000001613040291 */ /* 0x000fe2000f8e18ff */
[----:B------:R-:W-:Y:S01]  /*4810*/  LOP3.LUT R2, R2, UR5, RZ, 0x3c, !PT ;  /* 0x0000000502027c12 */ /* 0x000fe2000f8e3cff */
[----:B------:R-:W-:Y:S02]  /*4820*/  UISETP.NE.U32.AND UP0, UPT, UR21, URZ, UPT ;  /* 0x000000ff1500728c */ /* 0x000fe4000bf05070 */
[----:B------:R-:W-:Y:S01]  /*4830*/  ULEA UR14, UR6, UR38, 0x5 ;  /* 0x00000026060e7291 */ /* 0x000fe2000f8e28ff */
[----:B-1----:R-:W-:Y:S01]  /*4840*/  @P0 SHF.L.U32 R0, R2, 0x1f, RZ ;  /* 0x0000001f02000819 */ /* 0x002fe200000006ff */
[----:B------:R-:W-:Y:S02]  /*4850*/  UIADD3 UR8, UPT, UPT, UR12, 0x2, URZ ;  /* 0x000000020c087890 */ /* 0x000fe4000fffe0ff */
[----:B------:R-:W-:Y:S01]  /*4860*/  UIADD3 UR7, UPT, UPT, UR7, 0x70, URZ ;  /* 0x0000007007077890 */ /* 0x000fe2000fffe0ff */
[----:B------:R2:W3:Y:S01]  /*4870*/  @P0 SYNCS.PHASECHK.TRANS64.TRYWAIT P2, [UR4], R0 ;  /* 0x00000000ff0005a7 */ /* 0x0004e20008041104 */
[----:B------:R-:W-:Y:S02]  /*4880*/  UIADD3 UR4, UPT, UPT, UR10, 0x2, URZ ;  /* 0x000000020a047890 */ /* 0x000fe4000fffe0ff */
[----:B------:R-:W-:Y:S02]  /*4890*/  UIADD3 UR18, UPT, UPT, UR18, 0x1, URZ ;  /* 0x0000000112127890 */ /* 0x000fe4000fffe0ff */
[----:B------:R-:W-:Y:S01]  /*48a0*/  UIADD3 UR20, UPT, UPT, UR20, -0x1, URZ ;  /* 0xffffffff14147890 */ /* 0x000fe2000fffe0ff */
[----:B------:R-:W-:Y:S01]  /*48b0*/  UMOV UR17, 0x4008 ;  /* 0x0000400800117882 */ /* 0x000fe20000000000 */
[----:B------:R-:W-:Y:S01]  /*48c0*/  UMOV UR15, 0x4008 ;  /* 0x00004008000f7882 */ /* 0x000fe20000000000 */
[----:B------:R2:W-:Y:S01]  /*48d0*/  UTCCP.T.S.2CTA.4x32dp128bit tmem[UR23+0x100], gdesc[UR16] ;  /* 0x00010010170079e7 */ /* 0x0005e20009300000 */
[----:B------:R2:W-:Y:S01]  /*48e0*/  UTCCP.T.S.2CTA.4x32dp128bit tmem[UR23+0x104], gdesc[UR14] ;  /* 0x0001040e170079e7 */ /* 0x0005e20009300000 */
[----:B------:R-:W-:Y:S01]  /*48f0*/  UMOV UR13, 0x80004020 ;  /* 0x80004020000d7882 */ /* 0x000fe20000000000 */
[----:B------:R-:W-:Y:S01]  /*4900*/  UMOV UR11, 0x80004020 ;  /* 0x80004020000b7882 */ /* 0x000fe20000000000 */
[----:B------:R-:W-:Y:S01]  /*4910*/  UMOV UR9, 0x80004020 ;  /* 0x8000402000097882 */ /* 0x000fe20000000000 */
[----:B------:R2:W-:Y:S01]  /*4920*/  UTCOMMA.2CTA gdesc[UR10], gdesc[UR12], tmem[UR24], tmem[UR28], idesc[UR29], tmem[UR32], UP0 ;  /* 0xc0201c0c0a0075ea */ /* 0x0005e20008200018 */
[----:B------:R-:W-:Y:S01]  /*4930*/  UISETP.NE.AND UP0, UPT, UR18, UR25, UPT ;  /* 0x000000191200728c */ /* 0x000fe2000bf05270 */
[----:B------:R-:W-:Y:S01]  /*4940*/  UMOV UR5, 0x80004020 ;  /* 0x8000402000057882 */ /* 0x000fe20000000000 */
[----:B------:R-:W-:Y:S01]  /*4950*/  UMOV UR21, 0x1 ;  /* 0x0000000100157882 */ /* 0x000fe20000000000 */
[----:B------:R2:W-:Y:S01]  /*4960*/  UTCOMMA.2CTA gdesc[UR4], gdesc[UR8], tmem[UR24], tmem[UR26], idesc[UR27], tmem[UR30], UPT ;  /* 0xc01e1a08040075ea */ /* 0x0005e2000ba00018 */
[----:B------:R2:W-:Y:S01]  /*4970*/  UTCBAR.2CTA.MULTICAST [UR7], URZ, UR34 ;  /* 0x000000ff070073e9 */ /* 0x0005e20008200822 */
[----:B------:R-:W-:Y:S04]  /*4980*/  UMOV UR6, UR19 ;  /* 0x0000001300067c82 */ /* 0x000fe80008000000 */
[----:B------:R-:W-:Y:S05]  /*4990*/  BRA.U UP0, `(.L_x_88) ;  /* 0xfffffffd005c7547 */ /* 0x000fea000b83ffff */
.L_x_85:
[----:B--2---:R-:W-:Y:S01]  /*49a0*/  UIADD3 UR4, UPT, UPT, UR40, 0x150, URZ ;  /* 0x0000015028047890 */ /* 0x004fe2000fffe0ff */
[----:B------:R-:W-:-:S08]  /*49b0*/  UMOV UR18, UR25 ;  /* 0x0000001900127c82 */ /* 0x000fd00008000000 */
[----:B------:R2:W-:Y:S01]  /*49c0*/  UTCBAR.2CTA.MULTICAST [UR4], URZ, UR42 ;  /* 0x000000ff040073e9 */ /* 0x0005e2000820082a */
[----:B------:R-:W-:Y:S02]  /*49d0*/  NOP ;  /* 0x0000000000007918 */ /* 0x000fe40000000000 */
.L_x_83:
[----:B--2---:R-:W-:Y:S01]  /*49e0*/  UIADD3 UR4, UPT, UPT, UR39, 0x1, URZ ;  /* 0x0000000127047890 */ /* 0x004fe2000fffe0ff */
[----:B------:R-:W-:-:S03]  /*49f0*/  ISETP.NE.AND P0, PT, R8, 0x2, PT ;  /* 0x000000020800780c */ /* 0x000fc60003f05270 */
[----:B------:R-:W-:Y:S01]  /*4a00*/  UISETP.NE.AND UP0, UPT, UR4, 0x2, UPT ;  /* 0x000000020400788c */ /* 0x000fe2000bf05270 */
[----:B-1----:R-:W-:Y:S02]  /*4a10*/  SEL R0, RZ, 0x1, P0 ;  /* 0x00000001ff007807 */ /* 0x002fe40000000000 */
[----:B------:R-:W-:Y:S01]  /*4a20*/  SEL R8, R8, RZ, P0 ;  /* 0x000000ff08087207 */ /* 0x000fe20000000000 */
[----:B------:R-:W-:Y:S01]  /*4a30*/  USEL UR5, URZ, 0x1, UP0 ;  /* 0x00000001ff057887 */ /* 0x000fe20008000000 */
[----:B------:R-:W-:Y:S01]  /*4a40*/  LOP3.LUT R3, R3, R0, RZ, 0x3c, !PT ;  /* 0x0000000003037212 */ /* 0x000fe200078e3cff */
[----:B------:R-:W-:-:S04]  /*4a50*/  USEL UR39, UR4, URZ, UP0 ;  /* 0x000000ff04277287 */ /* 0x000fc80008000000 */
[----:B------:R-:W-:Y:S01]  /*4a60*/  LOP3.LUT R9, R9, UR5, RZ, 0x3c, !PT ;  /* 0x0000000509097c12 */ /* 0x000fe2000f8e3cff */
[----:B------:R-:W-:Y:S07]  /*4a70*/  @P1 BRA `(.L_x_89) ;  /* 0xfffffff800941947 */ /* 0x000fee000383ffff */
[----:B------:R-:W1:Y:S01]  /*4a80*/  S2UR UR8, SR_CgaCtaId ;  /* 0x00000000000879c3 */ /* 0x000e620000008800 */
[----:B------:R-:W-:Y:S01]  /*4a90*/  ELECT P0, URZ, PT ;  /* 0x0000000000ff782f */ /* 0x000fe20003800000 */
[----:B------:R-:W-:Y:S01]  /*4aa0*/  HFMA2 R0, -RZ, RZ, 0, 5.9604644775390625e-08 ;  /* 0x00000001ff007431 */ /* 0x000fe200000001ff */
[----:B------:R-:W-:-:S05]  /*4ab0*/  UMOV UR4, 0x40 ;  /* 0x0000004000047882 */ /* 0x000fca0000000000 */
[----:B------:R-:W-:Y:S01]  /*4ac0*/  UVIRTCOUNT.DEALLOC.SMPOOL 0x80 ;  /* 0x000000800000784c */ /* 0x000fe20000000000 */
[----:B------:R-:W-:Y:S02]  /*4ad0*/  UISETP.NE.AND UP0, UPT, UR46, URZ, UPT ;  /* 0x000000ff2e00728c */ /* 0x000fe4000bf05270 */
[----:B-1----:R-:W-:-:S09]  /*4ae0*/  ULEA UR8, UR8, UR4, 0x18 ;  /* 0x0000000408087291 */ /* 0x002fd2000f8ec0ff */
[----:B------:R1:W-:Y:S01]  /*4af0*/  @P0 STS.U8 [UR8+0x1c], R0 ;  /* 0x00001c00ff000988 */ /* 0x0003e20008000008 */
[----:B------:R-:W-:Y:S05]  /*4b00*/  BRA.U UP0, `(.L_x_90) ;  /* 0x0000000100587547 */ /* 0x000fea000b800000 */
[----:B------:R-:W-:Y:S01]  /*4b10*/  UIADD3 UR5, UPT, UPT, UR22, 0x160, URZ ;  /* 0x0000016016057890 */ /* 0x000fe2000fffe0ff */
[----:B------:R-:W-:-:S03]  /*4b20*/  SHF.L.U32 R3, R9, 0x1f, RZ ;  /* 0x0000001f09037819 */ /* 0x000fc600000006ff */
[----:B------:R-:W-:-:S09]  /*4b30*/  ULEA UR4, UR39, UR5, 0x3 ;  /* 0x0000000527047291 */ /* 0x000fd2000f8e18ff */
[----:B------:R-:W2:Y:S02]  /*4b40*/  SYNCS.PHASECHK.TRANS64.TRYWAIT P0, [UR4], R3 ;  /* 0x00000003ff0075a7 */ /* 0x000ea40008001104 */
[----:B--2---:R-:W-:Y:S05]  /*4b50*/  @!P0 BRA `(.L_x_91) ;  /* 0x0000006000f88947 */ /* 0x004fea0003800000 */
.L_x_205:
[----:B------:R-:W-:-:S04]  /*4b60*/  UIADD3 UR39, UPT, UPT, UR39, 0x1, URZ ;  /* 0x0000000127277890 */ /* 0x000fc8000fffe0ff */
[----:B------:R-:W-:-:S04]  /*4b70*/  UISETP.NE.AND UP1, UPT, UR39, 0x2, UPT ;  /* 0x000000022700788c */ /* 0x000fc8000bf25270 */
[----:B------:R-:W-:Y:S02]  /*4b80*/  USEL UR6, URZ, 0x1, UP1 ;  /* 0x00000001ff067887 */ /* 0x000fe40008800000 */
[----:B------:R-:W-:-:S04]  /*4b90*/  USEL UR4, UR39, URZ, UP1 ;  /* 0x000000ff27047287 */ /* 0x000fc80008800000 */
[----:B------:R-:W-:Y:S01]  /*4ba0*/  ULEA UR4, UR4, UR5, 0x3 ;  /* 0x0000000504047291 */ /* 0x000fe2000f8e18ff */
[----:B-1----:R-:W-:-:S04]  /*4bb0*/  LOP3.LUT R3, R9, UR6, RZ, 0x3c, !PT ;  /* 0x0000000609037c12 */ /* 0x002fc8000f8e3cff */
[----:B------:R-:W-:Y:S01]  /*4bc0*/  SHF.L.U32 R3, R3, 0x1f, RZ ;  /* 0x0000001f03037819 */ /* 0x000fe200000006ff */
[----:B------:R-:W-:-:S04]  /*4bd0*/  IMAD.U32 R0, RZ, RZ, UR4 ;  /* 0x00000004ff007e24 */ /* 0x000fc8000f8e00ff */
[----:B------:R1:W2:Y:S03]  /*4be0*/  SYNCS.PHASECHK.TRANS64.TRYWAIT P0, [R0+URZ], R3 ;  /* 0x00000003000075a7 */ /* 0x0002a600080011ff */
[----:B--2---:R-:W-:Y:S05]  /*4bf0*/  @!P0 NANOSLEEP.SYNCS 0x989680 ;  /* 0x009896800000895d */ /* 0x004fea0003900000 */
[----:B------:R-:W2:Y:S02]  /*4c00*/  @!P0 SYNCS.PHASECHK.TRANS64 P0, [R0+URZ], R3 ;  /* 0x00000003000085a7 */ /* 0x000ea400080010ff */
[----:B--2---:R-:W-:Y:S05]  /*4c10*/  @P0 BRA `(.L_x_92) ;  /* 0x0000000000200947 */ /* 0x004fea0003800000 */
.L_x_93:
[----:B--2---:R2:W4:Y:S02]  /*4c20*/  SYNCS.PHASECHK.TRANS64.TRYWAIT P0, [R0+URZ], R3 ;  /* 0x00000003000075a7 */ /* 0x00452400080011ff */
[----:B----4-:R-:W-:Y:S05]  /*4c30*/  @!P0 NANOSLEEP.SYNCS 0x989680 ;  /* 0x009896800000895d */ /* 0x010fea0003900000 */
[----:B------:R-:W4:Y:S02]  /*4c40*/  @!P0 SYNCS.PHASECHK.TRANS64 P0, [R0+URZ], R3 ;  /* 0x00000003000085a7 */ /* 0x000f2400080010ff */
[----:B----4-:R-:W-:Y:S05]  /*4c50*/  @!P0 BRA `(.L_x_93) ;  /* 0xfffffffc00f08947 */ /* 0x010fea000383ffff */
[----:B------:R-:W-:Y:S05]  /*4c60*/  BRA `(.L_x_92) ;  /* 0x00000000000c7947 */ /* 0x000fea0003800000 */
.L_x_90:
[----:B------:R-:W-:-:S04]  /*4c70*/  UIADD3 UR4, UPT, UPT, UR22, 0x190, URZ ;  /* 0x0000019016047890 */ /* 0x000fc8000fffe0ff */
[----:B------:R-:W-:-:S09]  /*4c80*/  UPRMT UR4, UR47, 0x654, UR4 ;  /* 0x000006542f047896 */ /* 0x000fd20008000004 */
[----:B------:R-:W-:Y:S03]  /*4c90*/  SYNCS.ARRIVE.TRANS64.RED.A1T0 RZ, [UR4], RZ ;  /* 0x000000ffffff79a7 */ /* 0x000fe60008100404 */
.L_x_92:
[----:B-12---:R-:W-:Y:S01]  /*4ca0*/  SHF.L.U32 R3, RZ, 0x1f, RZ ;  /* 0x0000001fff037819 */ /* 0x006fe200000006ff */
[----:B------:R-:W-:Y:S01]  /*4cb0*/  UIADD3 UR4, UPT, UPT, UR22, 0x190, URZ ;  /* 0x0000019016047890 */ /* 0x000fe2000fffe0ff */
[----:B------:R-:W-:Y:S02]  /*4cc0*/  PLOP3.LUT P0, PT, PT, PT, UP0, 0x80, 0x8 ;  /* 0x000000000008781c */ /* 0x000fe40003f0f008 */
[----:B------:R-:W1:Y:S02]  /*4cd0*/  SYNCS.PHASECHK.TRANS64.TRYWAIT P1, [UR22+0x190], R3 ;  /* 0x00019003ff0075a7 */ /* 0x000e640008021116 */
[----:B-1----:R-:W-:Y:S09]  /*4ce0*/  @!P1 BRA `(.L_x_94) ;  /* 0x0000006000ac9947 */ /* 0x002ff20003800000 */
.L_x_207:
[----:B------:R-:W-:Y:S01]  /*4cf0*/  @!UP0 UPRMT UR4, UR47, 0x654, UR4 ;  /* 0x000006542f048896 */ /* 0x000fe20008000004 */
[----:B------:R-:W-:Y:S01]  /*4d00*/  UMOV UR5, 0xffff ;  /* 0x0000ffff00057882 */ /* 0x000fe20000000000 */
[----:B------:R-:W-:-:S07]  /*4d10*/  UMOV UR6, 0x1 ;  /* 0x0000000100067882 */ /* 0x000fce0000000000 */
[----:B------:R-:W-:Y:S01]  /*4d20*/  @!P0 SYNCS.ARRIVE.TRANS64.RED.A1T0 RZ, [UR4], RZ ;  /* 0x000000ffffff89a7 */ /* 0x000fe20008100404 */
[----:B------:R-:W-:Y:S01]  /*4d30*/  NOP ;  /* 0x0000000000007918 */ /* 0x000fe20000000000 */
[----:B-1----:R-:W1:Y:S01]  /*4d40*/  LDS R0, [UR8+0x14] ;  /* 0x00001408ff007984 */ /* 0x002e620008000800 */
[----:B------:R-:W-:-:S04]  /*4d50*/  ULOP3.LUT UR4, UR23, 0xffff, URZ, 0xc0, !UPT ;  /* 0x0000ffff17047892 */ /* 0x000fc8000f8ec0ff */
[----:B------:R-:W-:-:S04]  /*4d60*/  USHF.R.U32.HI UR4, URZ, 0x5, UR4 ;  /* 0x00000005ff047899 */ /* 0x000fc80008011604 */
[----:B------:R-:W-:Y:S02]  /*4d70*/  USHF.L.U32 UR5, UR5, UR4, URZ ;  /* 0x0000000405057299 */ /* 0x000fe400080006ff */
[----:B------:R-:W-:-:S04]  /*4d80*/  USHF.L.U32 UR4, UR6, UR4, URZ ;  /* 0x0000000406047299 */ /* 0x000fc800080006ff */
[----:B-1----:R-:W-:-:S04]  /*4d90*/  LOP3.LUT R0, R0, UR5, RZ, 0xc0, !PT ;  /* 0x0000000500007c12 */ /* 0x002fc8000f8ec0ff */
[----:B------:R-:W-:-:S13]  /*4da0*/  ISETP.NE.AND P0, PT, R0, UR5, PT ;  /* 0x0000000500007c0c */ /* 0x000fda000bf05270 */
[----:B------:R-:W-:Y:S05]  /*4db0*/  @P0 BRA `(.L_x_95) ;  /* 0x0000000000580947 */ /* 0x000fea0003800000 */
[----:B------:R-:W1:Y:S02]  /*4dc0*/  LDS R0, [UR8+0x18] ;  /* 0x00001808ff007984 */ /* 0x000e640008000800 */
[----:B-1----:R-:W-:-:S04]  /*4dd0*/  LOP3.LUT R0, R0, UR4, RZ, 0xc0, !PT ;  /* 0x0000000400007c12 */ /* 0x002fc8000f8ec0ff */
[----:B------:R-:W-:-:S13]  /*4de0*/  ISETP.NE.AND P0, PT, R0, UR4, PT ;  /* 0x0000000400007c0c */ /* 0x000fda000bf05270 */
[----:B------:R-:W-:Y:S05]  /*4df0*/  @P0 BRA `(.L_x_96) ;  /* 0x00000000003c0947 */ /* 0x000fea0003800000 */
[----:B------:R-:W1:Y:S01]  /*4e00*/  S2R R2, SR_LANEID ;  /* 0x0000000000027919 */ /* 0x000e620000000000 */
[----:B------:R-:W-:Y:S01]  /*4e10*/  ULOP3.LUT UR5, URZ, UR5, URZ, 0x33, !UPT ;  /* 0x00000005ff057292 */ /* 0x000fe2000f8e33ff */
[----:B------:R-:W-:Y:S01]  /*4e20*/  LOP3.LUT R4, RZ, UR4, RZ, 0x33, !PT ;  /* 0x00000004ff047c12 */ /* 0x000fe2000f8e33ff */
[----:B------:R-:W-:Y:S02]  /*4e30*/  VOTEU.ANY UR4, UPT, PT ;  /* 0x0000000000047886 */ /* 0x000fe400038e0100 */
[----:B------:R-:W-:Y:S01]  /*4e40*/  UFLO.U32 UR4, UR4 ;  /* 0x00000004000472bd */ /* 0x000fe200080e0000 */
[----:B------:R-:W2:Y:S01]  /*4e50*/  REDUX UR6, R4 ;  /* 0x00000000040673c4 */ /* 0x000ea20000000000 */
[----:B------:R-:W-:-:S06]  /*4e60*/  IMAD.U32 R0, RZ, RZ, UR5 ;  /* 0x00000005ff007e24 */ /* 0x000fcc000f8e00ff */
[----:B------:R4:W-:Y:S01]  /*4e70*/  UTCATOMSWS.AND URZ, UR5 ;  /* 0x0000000500ff79e3 */ /* 0x0009e20008000000 */
[----:B------:R-:W3:Y:S01]  /*4e80*/  REDUX UR7, R0 ;  /* 0x00000000000773c4 */ /* 0x000ee20000000000 */
[----:B-1----:R-:W-:Y:S01]  /*4e90*/  ISETP.EQ.U32.AND P0, PT, R2, UR4, PT ;  /* 0x0000000402007c0c */ /* 0x002fe2000bf02070 */
[----:B--2---:R-:W-:Y:S01]  /*4ea0*/  IMAD.U32 R2, RZ, RZ, UR6 ;  /* 0x00000006ff027e24 */ /* 0x004fe2000f8e00ff */
[----:B---3--:R-:W-:-:S11]  /*4eb0*/  MOV R3, UR7 ;  /* 0x0000000700037c02 */ /* 0x008fd60008000f00 */
[----:B------:R4:W-:Y:S04]  /*4ec0*/  @P0 ATOMS.AND RZ, [UR8+0x14], R3 ;  /* 0x00001403ffff098c */ /* 0x0009e8000a800008 */
[----:B------:R4:W-:Y:S01]  /*4ed0*/  @P0 ATOMS.AND RZ, [UR8+0x18], R2 ;  /* 0x00001802ffff098c */ /* 0x0009e2000a800008 */
[----:B------:R-:W-:Y:S05]  /*4ee0*/  BRA `(.L_x_97) ;  /* 0x0000000000147947 */ /* 0x000fea0003800000 */
.L_x_96:
[----:B------:R-:W-:Y:S02]  /*4ef0*/  MOV R2, 0x4f10 ;  /* 0x00004f1000027802 */ /* 0x000fe40000000f00 */
[----:B---3-5:R-:W-:Y:S05]  /*4f00*/  CALL.REL.NOINC `($__internal_0_$__cuda_sm10x_tcgen05_guardrail_trap_col_being_dealloced_not_returned_by_alloc) ;  /* 0x00000064008c7944 */ /* 0x028fea0003c00000 */
[----:B------:R-:W-:Y:S05]  /*4f10*/  BRA `(.L_x_97) ;  /* 0x0000000000087947 */ /* 0x000fea0003800000 */
.L_x_95:
[----:B------:R-:W-:Y:S02]  /*4f20*/  MOV R2, 0x4f40 ;  /* 0x00004f4000027802 */ /* 0x000fe40000000f00 */
[----:B---3-5:R-:W-:Y:S05]  /*4f30*/  CALL.REL.NOINC `($__internal_2_$__cuda_sm10x_tcgen05_guardrail_trap_unallocated_columns_being_dealloced) ;  /* 0x0000006400987944 */ /* 0x028fea0003c00000 */
.L_x_97:
[----:B------:R-:W-:Y:S01]  /*4f40*/  NOP ;  /* 0x0000000000007918 */ /* 0x000fe20000000000 */
[----:B----4-:R-:W-:Y:S05]  /*4f50*/  EXIT ;  /* 0x000000000000794d */ /* 0x010fea0003800000 */
.L_x_70:
[----:B------:R-:W-:-:S09]  /*4f60*/  UISETP.NE.OR UP0, UPT, UR17, 0x3, !UP4 ;  /* 0x000000031100788c */ /* 0x000fd2000e705670 */
[----:B------:R-:W-:Y:S05]  /*4f70*/  BRA.U UP0, `(.L_x_98) ;  /* 0x0000001100587547 */ /* 0x000fea000b800000 */
[----:B------:R-:W1:Y:S01]  /*4f80*/  LDCU UR45, c[0x0][0x370] ;  /* 0x00006e00ff2d77ac */ /* 0x000e620008000800 */
[----:B------:R-:W2:Y:S01]  /*4f90*/  LDC.64 R16, c[0x0][0x348] ;  /* 0x0000d200ff107b82 */ /* 0x000ea20000000a00 */
[----:B------:R-:W-:Y:S02]  /*4fa0*/  HFMA2 R13, -RZ, RZ, 0, 0 ;  /* 0x00000000ff0d7431 */ /* 0x000fe400000001ff */
[----:B------:R-:W-:Y:S01]  /*4fb0*/  IMAD.MOV.U32 R15, RZ, RZ, 0x1 ;  /* 0x00000001ff0f7424 */ /* 0x000fe200078e00ff */
[----:B------:R-:W1:Y:S01]  /*4fc0*/  LDCU.128 UR40, c[0x0][0xf10] ;  /* 0x0001e200ff2877ac */ /* 0x000e620008000c00 */
[----:B------:R-:W-:Y:S01]  /*4fd0*/  IMAD.MOV.U32 R14, RZ, RZ, RZ ;  /* 0x000000ffff0e7224 */ /* 0x000fe200078e00ff */
[----:B------:R-:W-:Y:S01]  /*4fe0*/  MOV R7, 0x2000 ;  /* 0x0000200000077802 */ /* 0x000fe20000000f00 */
[----:B------:R-:W3:Y:S01]  /*4ff0*/  LDCU UR38, c[0x0][0x374] ;  /* 0x00006e80ff2677ac */ /* 0x000ee20008000800 */
[----:B------:R-:W4:Y:S01]  /*5000*/  LDC.64 R2, c[0x0][0xc88] ;  /* 0x00032200ff027b82 */ /* 0x000f220000000a00 */
[----:B------:R-:W3:Y:S01]  /*5010*/  LDCU UR15, c[0x0][0xf0c] ;  /* 0x0001e180ff0f77ac */ /* 0x000ee20008000800 */
[----:B------:R-:W2:Y:S06]  /*5020*/  LDCU UR49, c[0x0][0xf20] ;  /* 0x0001e400ff3177ac */ /* 0x000eac0008000800 */
[----:B------:R-:W4:Y:S01]  /*5030*/  LDC.64 R4, c[0x0][0xc90] ;  /* 0x00032400ff047b82 */ /* 0x000f220000000a00 */
[----:B------:R-:W2:Y:S01]  /*5040*/  LDCU UR4, c[0x0][0xf30] ;  /* 0x0001e600ff0477ac */ /* 0x000ea20008000800 */
[----:B------:R-:W-:Y:S01]  /*5050*/  UMOV UR21, 0x400 ;  /* 0x0000040000157882 */ /* 0x000fe20000000000 */
[----:B-1----:R-:W-:-:S02]  /*5060*/  UIMAD.WIDE.U32 UR6, UR45, UR40, URZ ;  /* 0x000000282d0672a5 */ /* 0x002fc4000f8e00ff */
[----:B---3--:R-:W-:Y:S02]  /*5070*/  UIMAD.WIDE.U32 UR8, UR38, UR43, URZ ;  /* 0x0000002b260872a5 */ /* 0x008fe4000f8e00ff */
[----:B------:R-:W-:Y:S02]  /*5080*/  ULEA UR21, UR55, UR21, 0x18 ;  /* 0x0000001537157291 */ /* 0x000fe4000f8ec0ff */
[----:B------:R-:W-:Y:S02]  /*5090*/  UPLOP3.LUT UP3, UPT, UPT, UPT, UPT, 0x40, 0x4 ;  /* 0x000000000004789c */ /* 0x000fe40003f6e870 */
[----:B------:R-:W-:Y:S01]  /*50a0*/  UIADD3 UR46, UPT, UPT, UR21, 0xf8, URZ ;  /* 0x000000f8152e7890 */ /* 0x000fe2000fffe0ff */
[----:B------:R-:W-:Y:S01]  /*50b0*/  UMOV UR6, UR7 ;  /* 0x0000000700067c82 */ /* 0x000fe20008000000 */
[----:B------:R-:W-:Y:S01]  /*50c0*/  UMOV UR47, UR9 ;  /* 0x00000009002f7c82 */ /* 0x000fe20008000000 */
[----:B------:R-:W-:Y:S02]  /*50d0*/  UISETP.GE.AND UP0, UPT, UR39, 0x1, UPT ;  /* 0x000000012700788c */ /* 0x000fe4000bf06270 */
[----:B------:R-:W-:Y:S01]  /*50e0*/  UISETP.NE.AND UP4, UPT, UR39, 0x1, UPT ;  /* 0x000000012700788c */ /* 0x000fe2000bf85270 */
[----:B------:R-:W1:Y:S01]  /*50f0*/  LDCU.64 UR22, c[0x0][0xf28] ;  /* 0x0001e500ff1677ac */ /* 0x000e620008000a00 */
[----:B------:R-:W-:-:S02]  /*5100*/  UISETP.NE.AND UP6, UPT, UR15, 0x1, UPT ;  /* 0x000000010f00788c */ /* 0x000fc4000bfc5270 */
[----:B------:R-:W-:Y:S02]  /*5110*/  UISETP.NE.AND UP5, UPT, UR42, 0x1, UPT ;  /* 0x000000012a00788c */ /* 0x000fe4000bfa5270 */
[----:B------:R-:W-:Y:S02]  /*5120*/  UIADD3 UR33, UPT, UPT, UR21, 0xe0, URZ ;  /* 0x000000e015217890 */ /* 0x000fe4000fffe0ff */
[----:B------:R-:W-:Y:S02]  /*5130*/  UIADD3 UR25, UPT, UPT, UR21, 0xe8, URZ ;  /* 0x000000e815197890 */ /* 0x000fe4000fffe0ff */
[----:B------:R-:W-:Y:S02]  /*5140*/  UIADD3 UR17, UPT, UPT, UR21, 0xf0, URZ ;  /* 0x000000f015117890 */ /* 0x000fe4000fffe0ff */
[----:B------:R-:W-:Y:S02]  /*5150*/  UPRMT UR46, UR55, 0x654, UR46 ;  /* 0x00000654372e7896 */ /* 0x000fe4000800002e */
[----:B------:R-:W-:-:S02]  /*5160*/  USHF.R.U32.HI UR48, URZ, UR41, UR6 ;  /* 0x00000029ff307299 */ /* 0x000fc40008011606 */
[----:B--2---:R-:W-:Y:S02]  /*5170*/  USHF.R.U32.HI UR47, URZ, UR49, UR47 ;  /* 0x00000031ff2f7299 */ /* 0x004fe4000801162f */
[----:B------:R-:W-:-:S11]  /*5180*/  UISETP.NE.AND UP2, UPT, UR4, 0x1, UPT ;  /* 0x000000010400788c */ /* 0x000fd6000bf45270 */
.L_x_109:
[C---:B------:R-:W-:Y:S02]  /*5190*/  LEA R12, R14.reuse, UR21, 0x3 ;  /* 0x000000150e0c7c11 */ /* 0x040fe4000f8e18ff */
[----:B------:R-:W-:Y:S02]  /*51a0*/  SHF.L.U32 R9, R13, 0x1f, RZ ;  /* 0x0000001f0d097819 */ /* 0x000fe400000006ff */
[----:B------:R-:W-:Y:S02]  /*51b0*/  LEA R10, R14, UR21, 0x4 ;  /* 0x000000150e0a7c11 */ /* 0x000fe4000f8e20ff */
[----:B------:R-:W2:Y:S02]  /*51c0*/  SYNCS.PHASECHK.TRANS64.TRYWAIT P0, [R12+URZ+0x130], R9 ;  /* 0x000130090c0075a7 */ /* 0x000ea400080011ff */
[----:B--23--:R-:W-:Y:S05]  /*51d0*/  @!P0 BRA `(.L_x_99) ;  /* 0x0000005c00888947 */ /* 0x00cfea0003800000 */
.L_x_208:
[----:B--2---:R-:W2:Y:S01]  /*51e0*/  LDS.128 R8, [R10+0x1a0] ;  /* 0x0001a0000a087984 */ /* 0x004ea20000000c00 */
[----:B------:R-:W-:Y:S01]  /*51f0*/  UISETP.GE.AND UP0, UPT, UR39, 0x1, UPT ;  /* 0x000000012700788c */ /* 0x000fe2000bf06270 */
[----:B------:R-:W-:Y:S01]  /*5200*/  @!PT LDS RZ, [RZ] ;  /* 0x00000000fffff984 */ /* 0x000fe20000000800 */
[----:B------:R-:W-:Y:S01]  /*5210*/  @!PT LDS RZ, [RZ] ;  /* 0x00000000fffff984 */ /* 0x000fe20000000800 */
[----:B------:R-:W-:Y:S01]  /*5220*/  @!PT LDS RZ, [RZ] ;  /* 0x00000000fffff984 */ /* 0x000fe20000000800 */
[----:B------:R-:W-:Y:S01]  /*5230*/  @!PT LDS RZ, [RZ] ;  /* 0x00000000fffff984 */ /* 0x000fe20000000800 */
[----:B------:R3:W-:Y:S06]  /*5240*/  MEMBAR.ALL.CTA ;  /* 0x0000000000007992 */ /* 0x0007ec0000008000 */
[----:B---3--:R-:W3:Y:S01]  /*5250*/  FENCE.VIEW.ASYNC.S ;  /* 0x00000000000073c6 */ /* 0x008ee20000000000 */
[----:B--2---:R-:W-:Y:S11]  /*5260*/  LOP3.LUT P0, RZ, R10, 0x1, RZ, 0xc0, !PT ;  /* 0x000000010aff7812 */ /* 0x004ff6000780c0ff */
[----:B------:R-:W-:Y:S02]  /*5270*/  @!UPT UIADD3 URZ, UPT, UPT, URZ, URZ, URZ ;  /* 0x000000fffffff290 */ /* 0x000fe4000fffe0ff */
[----:B---3--:R-:W-:Y:S01]  /*5280*/  VOTEU.ANY UP1, P0 ;  /* 0x0000000000ff7886 */ /* 0x008fe20000020100 */
[----:B------:R-:W-:Y:S11]  /*5290*/  PLOP3.LUT P0, PT, PT, PT, UP1, 0x80, 0x8 ;  /* 0x000000000008781c */ /* 0x000ff60003f0f018 */
[----:B------:R-:W-:Y:S02]  /*52a0*/  @!UPT UIADD3 URZ, UPT, UPT, URZ, URZ, URZ ;  /* 0x000000fffffff290 */ /* 0x000fe4000fffe0ff */
[----:B------:R-:W-:Y:S02]  /*52b0*/  @P0 SHF.R.U32.HI R0, RZ, 0x10, R9 ;  /* 0x00000010ff000819 */ /* 0x000fe40000011609 */
[----:B------:R-:W-:Y:S02]  /*52c0*/  @P0 MOV R6, R8 ;  /* 0x0000000800060202 */ /* 0x000fe40000000f00 */
[----:B------:R-:W-:Y:S01]  /*52d0*/  @P0 R2UR UR4, R0 ;  /* 0x00000000000402ca */ /* 0x000fe200000e0000 */
[----:B------:R-:W-:Y:S01]  /*52e0*/  VIADD R0, R12, 0x140 ;  /* 0x000001400c007836 */ /* 0x000fe20000000000 */
[----:B------:R-:W-:Y:S02]  /*52f0*/  @P0 LOP3.LUT R8, R9, 0xffff, RZ, 0xc0, !PT ;  /* 0x0000ffff09080812 */ /* 0x000fe400078ec0ff */
[----:B------:R-:W-:Y:S02]  /*5300*/  @P0 R2UR UR6, R6 ;  /* 0x00000000060602ca */ /* 0x000fe400000e0000 */
[----:B------:R-:W-:Y:S02]  /*5310*/  PRMT R0, RZ, 0x654, R0 ;  /* 0x00000654ff007816 */ /* 0x000fe40000000000 */
[----:B------:R-:W-:Y:S02]  /*5320*/  @P0 R2UR UR5, R8 ;  /* 0x00000000080502ca */ /* 0x000fe400000e0000 */
[----:B------:R2:W-:Y:S03]  /*5330*/  SYNCS.ARRIVE.TRANS64.RED.A1T0 RZ, [R0+URZ], RZ ;  /* 0x000000ff00ff79a7 */ /* 0x0005e600081004ff */
[----:B------:R-:W-:Y:S04]  /*5340*/  @UP1 UMOV UR37, UR4 ;  /* 0x0000000400251c82 */ /* 0x000fe80008000000 */
[----:B------:R-:W-:Y:S04]  /*5350*/  @UP1 UMOV UR14, UR6 ;  /* 0x00000006000e1c82 */ /* 0x000fe80008000000 */
[----:B------:R-:W-:Y:S01]  /*5360*/  @UP1 UMOV UR13, UR5 ;  /* 0x00000005000d1c82 */ /* 0x000fe20008000000 */
[----:B------:R-:W-:Y:S05]  /*5370*/  BRA.U !UP0, `(.L_x_100) ;  /* 0x0000000108a47547 */ /* 0x000fea000b800000 */
[----:B------:R-:W-:Y:S02]  /*5380*/  UIMAD.WIDE.U32 UR26, UR13, UR43, URZ ;  /* 0x0000002b0d1a72a5 */ /* 0x000fe4000f8e00ff */
[----:B------:R-:W-:Y:S02]  /*5390*/  UIMAD.WIDE.U32 UR28, UR14, UR40, URZ ;  /* 0x000000280e1c72a5 */ /* 0x000fe4000f8e00ff */
[----:B------:R-:W-:Y:S02]  /*53a0*/  USEL UR4, UR38, UR47, !UP5 ;  /* 0x0000002f26047287 */ /* 0x000fe4000e800000 */
[----:B------:R-:W-:Y:S02]  /*53b0*/  USEL UR7, UR45, UR48, !UP6 ;  /* 0x000000302d077287 */ /* 0x000fe4000f000000 */
[----:B-1----:R-:W-:Y:S02]  /*53c0*/  UIMAD.WIDE.U32 UR8, UR4, UR22, URZ ;  /* 0x00000016040872a5 */ /* 0x002fe4000f8e00ff */
[----:B------:R-:W-:Y:S01]  /*53d0*/  UIMAD.WIDE.U32 UR18, UR7, UR22, URZ ;  /* 0x00000016071272a5 */ /* 0x000fe2000f8e00ff */
[----:B------:R-:W-:Y:S02]  /*53e0*/  UMOV UR5, UR27 ;  /* 0x0000001b00057c82 */ /* 0x000fe40008000000 */
[----:B------:R-:W-:Y:S03]  /*53f0*/  USHF.R.U32.HI UR6, URZ, UR49, UR5 ;  /* 0x00000031ff067299 */ /* 0x000fe60008011605 */
[----:B------:R-:W-:Y:S01]  /*5400*/  UMOV UR5, UR29 ;  /* 0x0000001d00057c82 */ /* 0x000fe20008000000 */
[----:B------:R-:W-:Y:S02]  /*5410*/  USEL UR6, UR13, UR6, !UP5 ;  /* 0x000000060d067287 */ /* 0x000fe4000e800000 */
[----:B------:R-:W-:Y:S03]  /*5420*/  USHF.R.U32.HI UR10, URZ, UR41, UR5 ;  /* 0x00000029ff0a7299 */ /* 0x000fe60008011605 */
[----:B------:R-:W-:Y:S02]  /*5430*/  UMOV UR5, UR9 ;  /* 0x0000000900057c82 */ /* 0x000fe40008000000 */
[----:B------:R-:W-:Y:S03]  /*5440*/  @UP4 USHF.R.U32.HI UR4, URZ, UR23, UR5 ;  /* 0x00000017ff044299 */ /* 0x000fe60008011605 */
[----:B------:R-:W-:Y:S01]  /*5450*/  UMOV UR5, UR19 ;  /* 0x0000001300057c82 */ /* 0x000fe20008000000 */
[----:B------:R-:W-:Y:S02]  /*5460*/  UIMAD UR4, UR39, UR4, URZ ;  /* 0x00000004270472a4 */ /* 0x000fe4000f8e02ff */
[----:B------:R-:W-:Y:S02]  /*5470*/  @UP4 USHF.R.U32.HI UR7, URZ, UR23, UR5 ;  /* 0x00000017ff074299 */ /* 0x000fe40008011605 */
[----:B------:R-:W-:Y:S02]  /*5480*/  UIMAD.WIDE.U32 UR18, UR6, UR22, URZ ;  /* 0x00000016061272a5 */ /* 0x000fe4000f8e00ff */
[----:B------:R-:W-:Y:S02]  /*5490*/  USEL UR5, UR14, UR10, !UP6 ;  /* 0x0000000a0e057287 */ /* 0x000fe4000f000000 */
[----:B------:R-:W-:Y:S02]  /*54a0*/  UIMAD UR8, UR39, UR7, URZ ;  /* 0x00000007270872a4 */ /* 0x000fe4000f8e02ff */
[----:B------:R-:W-:Y:S03]  /*54b0*/  UISETP.GE.AND UP0, UPT, UR6, UR4, UPT ;  /* 0x000000040600728c */ /* 0x000fe6000bf06270 */
[----:B------:R-:W-:Y:S01]  /*54c0*/  UMOV UR4, UR19 ;  /* 0x0000001300047c82 */ /* 0x000fe20008000000 */
[----:B------:R-:W-:Y:S02]  /*54d0*/  UISETP.GE.OR UP0, UPT, UR5, UR8, UP0 ;  /* 0x000000080500728c */ /* 0x000fe40008706670 */
[----:B------:R-:W-:Y:S02]  /*54e0*/  USHF.R.U32.HI UR4, URZ, UR23, UR4 ;  /* 0x00000017ff047299 */ /* 0x000fe40008011604 */
[----:B------:R-:W-:Y:S02]  /*54f0*/  UIMAD.WIDE.U32 UR8, UR5, UR22, URZ ;  /* 0x00000016050872a5 */ /* 0x000fe4000f8e00ff */
[----:B------:R-:W-:Y:S04]  /*5500*/  USEL UR10, UR6, UR4, !UP4 ;  /* 0x00000004060a7287 */ /* 0x000fe8000e000000 */
[----:B------:R-:W-:Y:S01]  /*5510*/  UIADD3 UR12, UPT, UPT, -UR10, URZ, URZ ;  /* 0x000000ff0a0c7290 */ /* 0x000fe2000fffe1ff */
[----:B------:R-:W-:Y:S02]  /*5520*/  @!UP0 UMOV UR4, UR9 ;  /* 0x0000000900048c82 */ /* 0x000fe40008000000 */
[----:B------:R-:W-:Y:S02]  /*5530*/  @!UP0 USHF.R.U32.HI UR4, URZ, UR23, UR4 ;  /* 0x00000017ff048299 */ /* 0x000fe40008011604 */
[----:B------:R-:W-:Y:S02]  /*5540*/  UIMAD UR8, UR39, UR12, UR6 ;  /* 0x0000000c270872a4 */ /* 0x000fe4000f8e0206 */
[----:B------:R-:W-:Y:S04]  /*5550*/  @!UP0 USEL UR4, UR5, UR4, !UP4 ;  /* 0x0000000405048287 */ /* 0x000fe8000e000000 */
[----:B------:R-:W-:Y:S02]  /*5560*/  @!UP0 UIMAD UR8, UR7, UR8, UR4 ;  /* 0x00000008070882a4 */ /* 0x000fe4000f8e0204 */
[----:B------:R-:W-:Y:S02]  /*5570*/  @!UP0 UIADD3 UR9, UPT, UPT, UR10, -UR4, URZ ;  /* 0x800000040a098290 */ /* 0x000fe4000fffe0ff */
[----:B------:R-:W-:Y:S02]  /*5580*/  UIADD3 UR4, UPT, UPT, -UR5, URZ, URZ ;  /* 0x000000ff05047290 */ /* 0x000fe4000fffe1ff */
[----:B------:R-:W-:Y:S02]  /*5590*/  UIADD3 UR7, UPT, UPT, -UR6, URZ, URZ ;  /* 0x000000ff06077290 */ /* 0x000fe4000fffe1ff */
[----:B------:R-:W-:Y:S02]  /*55a0*/  @!UP0 UIMAD UR6, UR9, UR39, UR5 ;  /* 0x00000027090682a4 */ /* 0x000fe4000f8e0205 */
[----:B------:R-:W-:Y:S02]  /*55b0*/  UIMAD UR14, UR15, UR4, UR14 ;  /* 0x000000040f0e72a4 */ /* 0x000fe4000f8e020e */
[----:B------:R-:W-:Y:S01]  /*55c0*/  UIMAD UR13, UR42, UR7, UR13 ;  /* 0x000000072a0d72a4 */ /* 0x000fe2000f8e020d */
[----:B------:R-:W-:Y:S02]  /*55d0*/  @!UP0 UMOV UR5, UR8 ;  /* 0x0000000800058c82 */ /* 0x000fe40008000000 */
[----:B------:R-:W-:Y:S02]  /*55e0*/  UIMAD UR14, UR5, UR15, UR14 ;  /* 0x0000000f050e72a4 */ /* 0x000fe4000f8e020e */
[----:B------:R-:W-:Y:S11]  /*55f0*/  UIMAD UR13, UR6, UR42, UR13 ;  /* 0x0000002a060d72a4 */ /* 0x000ff6000f8e020d */
[----:B------:R-:W-:Y:S01]  /*5600*/  @!UPT UIADD3 URZ, UPT, UPT, URZ, URZ, URZ ;  /* 0x000000fffffff290 */ /* 0x000fe2000fffe0ff */
.L_x_100:
[----:B------:R-:W3:Y:S01]  /*5610*/  @!UP2 LDCU.128 UR28, c[0x0][0xf10] ;  /* 0x0001e200ff1ca7ac */ /* 0x000ee20008000c00 */
[C---:B----4-:R-:W-:Y:S02]  /*5620*/  ISETP.NE.U32.AND P1, PT, R4.reuse, RZ, PT ;  /* 0x000000ff0400720c */ /* 0x050fe40003f25070 */
[----:B------:R-:W-:Y:S02]  /*5630*/  ISETP.NE.U32.AND P0, PT, R4, RZ, PT ;  /* 0x000000ff0400720c */ /* 0x000fe40003f05070 */
[C---:B------:R-:W-:Y:S02]  /*5640*/  ISETP.NE.AND.EX P1, PT, R5.reuse, RZ, PT, P1 ;  /* 0x000000ff0500720c */ /* 0x040fe40003f25310 */
[----:B------:R-:W-:Y:S01]  /*5650*/  ISETP.NE.AND.EX P0, PT, R5, RZ, PT, P0 ;  /* 0x000000ff0500720c */ /* 0x000fe20003f05300 */
[----:B------:R-:W4:Y:S01]  /*5660*/  @!UP2 LDCU UR5, c[0x0][0xf0c] ;  /* 0x0001e180ff05a7ac */ /* 0x000f220008000800 */
[----:B------:R-:W-:Y:S01]  /*5670*/  SHF.L.U32 R9, R15, 0x1f, RZ ;  /* 0x0000001f0f097819 */ /* 0x000fe200000006ff */
[----:B------:R-:W-:Y:S02]  /*5680*/  USHF.L.U32 UR35, UR16, 0x7, URZ ;  /* 0x0000000710237899 */ /* 0x000fe400080006ff */
[----:B------:R-:W-:Y:S02]  /*5690*/  USHF.L.U32 UR34, UR11, 0x7, URZ ;  /* 0x000000070b227899 */ /* 0x000fe400080006ff */
[----:B---3--:R-:W-:Y:S07]  /*56a0*/  UIMAD.WIDE.U32 UR6, UR14, UR28, URZ ;  /* 0x0000001c0e0672a5 */ /* 0x008fee000f8e00ff */
[----:B------:R-:W-:Y:S01]  /*56b0*/  @!UP2 UMOV UR4, UR7 ;  /* 0x000000070004ac82 */ /* 0x000fe20008000000 */
[----:B----4-:R-:W-:Y:S02]  /*56c0*/  @!UP2 UISETP.NE.AND UP0, UPT, UR5, 0x1, UPT ;  /* 0x000000010500a88c */ /* 0x010fe4000bf05270 */
[----:B------:R-:W-:Y:S02]  /*56d0*/  @!UP2 USHF.R.U32.HI UR4, URZ, UR29, UR4 ;  /* 0x0000001dff04a299 */ /* 0x000fe40008011604 */
[----:B------:R-:W-:Y:S02]  /*56e0*/  UIMAD.WIDE.U32 UR6, UR13, UR31, URZ ;  /* 0x0000001f0d0672a5 */ /* 0x000fe4000f8e00ff */
[----:B------:R-:W-:Y:S02]  /*56f0*/  @!UP2 USEL UR8, UR14, UR4, !UP0 ;  /* 0x000000040e08a287 */ /* 0x000fe4000c000000 */
[----:B------:R-:W-:Y:S03]  /*5700*/  @!UP2 UISETP.NE.AND UP0, UPT, UR30, 0x1, UPT ;  /* 0x000000011e00a88c */ /* 0x000fe6000bf05270 */
[----:B------:R-:W-:Y:S02]  /*5710*/  @!UP2 UMOV UR6, UR7 ;  /* 0x000000070006ac82 */ /* 0x000fe40008000000 */
[----:B------:R-:W3:Y:S02]  /*5720*/  @!UP2 LDCU UR4, c[0x0][0xf20] ;  /* 0x0001e400ff04a7ac */ /* 0x000ee40008000800 */
[----:B---3--:R-:W-:Y:S04]  /*5730*/  @!UP2 USHF.R.U32.HI UR6, URZ, UR4, UR6 ;  /* 0x00000004ff06a299 */ /* 0x008fe80008011606 */
[----:B------:R-:W-:Y:S04]  /*5740*/  @!UP2 USEL UR6, UR13, UR6, !UP0 ;  /* 0x000000060d06a287 */ /* 0x000fe8000c000000 */
[----:B------:R-:W-:Y:S02]  /*5750*/  @!UP2 UIADD3 UR4, UPT, UPT, -UR8, UR6, URZ ;  /* 0x000000060804a290 */ /* 0x000fe4000fffe1ff */
[----:B------:R-:W-:Y:S02]  /*5760*/  @!UP2 UIADD3 UR6, UPT, UPT, UR8, -UR6, URZ ;  /* 0x800000060806a290 */ /* 0x000fe4000fffe0ff */
[----:B------:R-:W-:Y:S02]  /*5770*/  @!UP2 UIMAD UR14, UR4, UR5, UR14 ;  /* 0x00000005040ea2a4 */ /* 0x000fe4000f8e020e */
[----:B------:R-:W-:Y:S01]  /*5780*/  @!UP2 UIMAD UR13, UR6, UR30, UR13 ;  /* 0x0000001e060da2a4 */ /* 0x000fe2000f8e020d */
[----:B------:R-:W-:Y:S11]  /*5790*/  BRA.U UP3, `(.L_x_101) ;  /* 0x0000000103107547 */ /* 0x000ff6000b800000 */
[----:B--2---:R-:W-:Y:S04]  /*57a0*/  MOV R0, UR50 ;  /* 0x0000003200007c02 */ /* 0x004fe80008000f00 */
[----:B------:R-:W-:Y:S04]  /*57b0*/  SHF.L.U32 R11, R0, 0x1f, RZ ;  /* 0x0000001f000b7819 */ /* 0x000fe800000006ff */
[----:B------:R-:W2:Y:S02]  /*57c0*/  SYNCS.PHASECHK.TRANS64.TRYWAIT P2, [UR21+0x128], R11 ;  /* 0x0001280bff0075a7 */ /* 0x000ea40008041115 */
[----:B--2---:R-:W-:Y:S05]  /*57d0*/  @!P2 BRA `(.L_x_102) ;  /* 0x00000058001ca947 */ /* 0x004fea0003800000 */
.L_x_101:
[----:B------:R-:W-:Y:S05]  /*57e0*/  @!P1 BRA `(.L_x_103) ;  /* 0x0000000000309947 */ /* 0x000fea0003800000 */
[----:B------:R-:W-:Y:S01]  /*57f0*/  ISETP.NE.U32.AND P1, PT, R2, RZ, PT ;  /* 0x000000ff0200720c */ /* 0x000fe20003f25070 */
[----:B------:R-:W3:Y:S01]  /*5800*/  LDCU.64 UR4, c[0x0][0x358] ;  /* 0x00006b00ff0477ac */ /* 0x000ee20008000a00 */
[----:B------:R-:W-:Y:S02]  /*5810*/  IMAD.MOV.U32 R84, RZ, RZ, 0x1 ;  /* 0x00000001ff547424 */ /* 0x000fe400078e00ff */
[----:B------:R-:W-:Y:S11]  /*5820*/  ISETP.NE.AND.EX P1, PT, R3, RZ, PT, P1 ;  /* 0x000000ff0300720c */ /* 0x000ff60003f25310 */
[----:B------:R-:W-:Y:S02]  /*5830*/  @!UPT UIADD3 URZ, UPT, UPT, URZ, URZ, URZ ;  /* 0x000000fffffff290 */ /* 0x000fe4000fffe0ff */
[----:B--2---:R-:W2:Y:S01]  /*5840*/  @P1 LDC.64 R10, c[0x0][0xc88] ;  /* 0x00032200ff0a1b82 */ /* 0x004ea20000000a00 */
[----:B------:R-:W-:Y:S04]  /*5850*/  @P1 IMAD R0, R4, UR44, RZ ;  /* 0x0000002c04001c24 */ /* 0x000fe8000f8e02ff */
[----:B--2---:R-:W-:Y:S04]  /*5860*/  @P1 IMAD.WIDE R10, R0, 0x4, R10 ;  /* 0x00000004000a1825 */ /* 0x004fe800078e020a */
[----:B------:R-:W-:Y:S01]  /*5870*/  HFMA2 R0, -RZ, RZ, 0, 5.9604644775390625e-08 ;  /* 0x00000001ff007431 */ /* 0x000fe200000001ff */
[----:B---3-5:R3:W5:Y:S04]  /*5880*/  @P1 LDG.E R41, desc[UR4][R10.64] ;  /* 0x000000040a291981 */ /* 0x028768000c1e1900 */
[----:B------:R-:W-:Y:S01]  /*5890*/  @!P1 PRMT R84, R0, 0x7610, R84 ;  /* 0x0000761000549816 */ /* 0x000fe20000000054 */
[----:B---3--:R-:W4:Y:S06]  /*58a0*/  @!P1 LDC R41, c[0x0][0xc80] ;  /* 0x00032000ff299b82 */ /* 0x008f2c0000000800 */
.L_x_103:
[----:B----45:R-:W-:Y:S01]  /*58b0*/  @!P0 FSETP.EQ.AND P1, PT, R41, RZ, PT ;  /* 0x000000ff2900820b */ /* 0x030fe20003f22000 */
[----:B------:R-:W-:Y:S01]  /*58c0*/  @!UPT UIADD3 URZ, UPT, UPT, URZ, URZ, URZ ;  /* 0x000000fffffff290 */ /* 0x000fe2000fffe0ff */
[----:B------:R-:W-:Y:S11]  /*58d0*/  @!P0 BRA `(.L_x_104) ;  /* 0x0000000000188947 */ /* 0x000ff60003800000 */
[----:B------:R-:W-:Y:S02]  /*58e0*/  LOP3.LUT P0, RZ, R84, 0xff, RZ, 0xc0, !PT ;  /* 0x000000ff54ff7812 */ /* 0x000fe4000780c0ff */
[----:B------:R-:W-:Y:S04]  /*58f0*/  ISETP.NE.U32.AND P1, PT, R2, RZ, PT ;  /* 0x000000ff0200720c */ /* 0x000fe80003f25070 */
[----:B------:R-:W-:Y:S04]  /*5900*/  ISETP.NE.AND.EX P1, PT, R3, RZ, PT, P1 ;  /* 0x000000ff0300720c */ /* 0x000fe80003f25310 */
[----:B------:R-:W-:Y:S03]  /*5910*/  PLOP3.LUT P1, PT, P1, PT, PT, 0x8, 0x80 ;  /* 0x000000000080781c */ /* 0x000fe60000f2e170 */
[----:B------:R-:W-:Y:S11]  /*5920*/  @P0 FSETP.EQ.AND P1, PT, R41, RZ, PT ;  /* 0x000000ff2900020b */ /* 0x000ff60003f22000 */
[----:B------:R-:W-:Y:S02]  /*5930*/  @!UPT UIADD3 URZ, UPT, UPT, URZ, URZ, URZ ;  /* 0x000000fffffff290 */ /* 0x000fe4000fffe0ff */
.L_x_104:
[----:B------:R-:W3:Y:S01]  /*5940*/  SYNCS.PHASECHK.TRANS64.TRYWAIT P2, [UR21+0x100], R9 ;  /* 0x00010009ff0075a7 */ /* 0x000ee20008041115 */
[----:B------:R-:W-:Y:S04]  /*5950*/  ELECT P0, URZ, PT ;  /* 0x0000000000ff782f */ /* 0x000fe80003800000 */
[----:B------:R-:W-:Y:S11]  /*5960*/  PLOP3.LUT P1, PT, P1, P0, PT, 0xf2, 0x2f ;  /* 0x00000000002f781c */ /* 0x000ff60000f21e72 */
[----:B------:R-:W-:Y:S02]  /*5970*/  @!UPT UIADD3 URZ, UPT, UPT, URZ, URZ, URZ ;  /* 0x000000fffffff290 */ /* 0x000fe4000fffe0ff */
[----:B------:R-:W-:Y:S05]  /*5980*/  @!P1 IADD3 R8, P0, PT, R16, 0x980, RZ ;  /* 0x0000098010089810 */ /* 0x000fea0007f1e0ff */
[----:B------:R-:W-:Y:S01]  /*5990*/  @!P1 IMAD.X R6, RZ, RZ, R17, P0 ;  /* 0x000000ffff069224 */ /* 0x000fe200000e0611 */
[----:B---3--:R-:W-:Y:S07]  /*59a0*/  @!P2 BRA `(.L_x_105) ;  /* 0x0000005400c0a947 */ /* 0x008fee0003800000 */
.L_x_211:
[----:B------:R-:W-:Y:S01]  /*59b0*/  @!P1 R2UR UR5, R8 ;  /* 0x00000000080592ca */ /* 0x000fe200000e0000 */
[----:B------:R-:W-:Y:S01]  /*59c0*/  VOTEU.ALL UP0, P1 ;  /* 0x0000000000ff7886 */ /* 0x000fe20000800000 */
[----:B------:R-:W-:Y:S01]  /*59d0*/  @!P1 R2UR UR4, R6 ;  /* 0x00000000060492ca */ /* 0x000fe200000e0000 */
[----:B--2---:R-:W-:Y:S01]  /*59e0*/  @!P1 IMAD.MOV.U32 R0, RZ, RZ, 0x2000 ;  /* 0x00002000ff009424 */ /* 0x004fe200078e00ff */
[----:B------:R-:W-:Y:S01]  /*59f0*/  UMOV UR8, 0x0 ;  /* 0x0000000000087882 */ /* 0x000fe20000000000 */
[----:B------:R-:W-:Y:S01]  /*5a00*/  UMOV UR9, 0x10000000 ;  /* 0x1000000000097882 */ /* 0x000fe20000000000 */
[----:B------:R-:W-:Y:S01]  /*5a10*/  @!UP0 UIADD3 UR32, UPT, UPT, UR21, 0x200, URZ ;  /* 0x0000020015208890 */ /* 0x000fe2000fffe0ff */
[----:B------:R-:W-:Y:S01]  /*5a20*/  @!P1 IADD3 R8, P0, PT, R16, 0x980, RZ ;  /* 0x0000098010089810 */ /* 0x000fe20007f1e0ff */
[----:B------:R-:W-:Y:S01]  /*5a30*/  VOTEU.ALL UP0, P1 ;  /* 0x0000000000ff7886 */ /* 0x000fe20000800000 */
[----:B------:R-:W-:Y:S01]  /*5a40*/  UMOV UR36, UR44 ;  /* 0x0000002c00247c82 */ /* 0x000fe20008000000 */
[----:B------:R-:W-:Y:S02]  /*5a50*/  UPRMT UR6, UR55, 0x654, UR33 ;  /* 0x0000065437067896 */ /* 0x000fe40008000021 */
[----:B------:R-:W-:Y:S02]  /*5a60*/  @!P1 IMAD.X R6, RZ, RZ, R17, P0 ;  /* 0x000000ffff069224 */ /* 0x000fe400000e0611 */
[----:B------:R-:W-:Y:S02]  /*5a70*/  IMAD.U32 R10, RZ, RZ, UR5 ;  /* 0x00000005ff0a7e24 */ /* 0x000fe4000f8e00ff */
[----:B------:R-:W-:Y:S03]  /*5a80*/  IMAD.U32 R11, RZ, RZ, UR4 ;  /* 0x00000004ff0b7e24 */ /* 0x000fe6000f8e00ff */
[----:B------:R-:W-:Y:S02]  /*5a90*/  @!P1 R2UR UR4, R10 ;  /* 0x000000000a0492ca */ /* 0x000fe400000e0000 */
[----:B------:R-:W-:Y:S11]  /*5aa0*/  @!P1 R2UR UR5, R11 ;  /* 0x000000000b0592ca */ /* 0x000ff600000e0000 */
[----:B------:R-:W-:Y:S02]  /*5ab0*/  @!UPT UIADD3 URZ, UPT, UPT, URZ, URZ, URZ ;  /* 0x000000fffffff290 */ /* 0x000fe4000fffe0ff */
[----:B------:R2:W-:Y:S01]  /*5ac0*/  @!UP0 UTMALDG.3D [UR32], [UR4], desc[UR8] ;  /* 0x00000820040085b4 */ /* 0x0005e20008011000 */
[----:B------:R2:W-:Y:S01]  /*5ad0*/  @!P1 SYNCS.ARRIVE.TRANS64.RED.A0TR RZ, [UR21+0xe0], R0 ;  /* 0x0000e000ffff99a7 */ /* 0x0005e20008300415 */
[----:B------:R-:W-:Y:S01]  /*5ae0*/  SYNCS.ARRIVE.TRANS64.RED.A1T0 RZ, [UR6], RZ ;  /* 0x000000ffffff79a7 */ /* 0x000fe20008100406 */
[----:B------:R-:W3:Y:S02]  /*5af0*/  SYNCS.PHASECHK.TRANS64.TRYWAIT P2, [UR21+0x108], R9 ;  /* 0x00010809ff0075a7 */ /* 0x000ee40008041115 */
[----:B--23--:R-:W-:Y:S05]  /*5b00*/  @!P2 BRA `(.L_x_106) ;  /* 0x000000540080a947 */ /* 0x00cfea0003800000 */
.L_x_213:
        /* <DEDUP_REMOVED lines=8> */
[----:B------:R-:W-:Y:S01]  /*5b90*/  @!UP0 UIADD3 UR24, UPT, UPT, UR21, 0x2200, URZ ;  /* 0x0000220015188890 */ /* 0x000fe2000fffe0ff */
[----:B------:R-:W-:Y:S01]  /*5ba0*/  VOTEU.ALL UP0, P1 ;  /* 0x0000000000ff7886 */ /* 0x000fe20000800000 */
[----:B------:R-:W-:Y:S01]  /*5bb0*/  UMOV UR27, UR35 ;  /* 0x00000023001b7c82 */ /* 0x000fe20008000000 */
[----:B------:R-:W-:Y:S02]  /*5bc0*/  UMOV UR28, UR44 ;  /* 0x0000002c001c7c82 */ /* 0x000fe40008000000 */
[----:B------:R-:W-:Y:S01]  /*5bd0*/  IMAD.U32 R10, RZ, RZ, UR5 ;  /* 0x00000005ff0a7e24 */ /* 0x000fe2000f8e00ff */
[----:B------:R-:W-:Y:S01]  /*5be0*/  UPRMT UR6, UR55, 0x654, UR25 ;  /* 0x0000065437067896 */ /* 0x000fe20008000019 */
[----:B------:R-:W-:Y:S02]  /*5bf0*/  IMAD.U32 R11, RZ, RZ, UR4 ;  /* 0x00000004ff0b7e24 */ /* 0x000fe4000f8e00ff */
[----:B------:R-:W-:Y:S01]  /*5c00*/  @!P1 IMAD.X R6, RZ, RZ, R17, P0 ;  /* 0x000000ffff069224 */ /* 0x000fe200000e0611 */
        /* <DEDUP_REMOVED lines=8> */
.L_x_215:
[----:B------:R-:W-:Y:S01]  /*5c90*/  @!P1 R2UR UR5, R8 ;  /* 0x00000000080592ca */ /* 0x000fe200000e0000 */
[----:B------:R-:W-:Y:S01]  /*5ca0*/  VOTEU.ALL UP0, P1 ;  /* 0x0000000000ff7886 */ /* 0x000fe20000800000 */
[----:B------:R-:W-:Y:S01]  /*5cb0*/  @!P1 R2UR UR4, R6 ;  /* 0x00000000060492ca */ /* 0x000fe200000e0000 */
[----:B--2---:R-:W-:Y:S01]  /*5cc0*/  @!P1 IMAD.MOV.U32 R0, RZ, RZ, 0x2000 ;  /* 0x00002000ff009424 */ /* 0x004fe200078e00ff */
[----:B------:R-:W-:Y:S01]  /*5cd0*/  UMOV UR8, 0x0 ;  /* 0x0000000000087882 */ /* 0x000fe20000000000 */
[----:B------:R-:W-:Y:S01]  /*5ce0*/  UMOV UR9, 0x10000000 ;  /* 0x1000000000097882 */ /* 0x000fe20000000000 */
[----:B------:R-:W-:Y:S01]  /*5cf0*/  @!UP0 UIADD3 UR18, UPT, UPT, UR34, 0x40, URZ ;  /* 0x0000004022128890 */ /* 0x000fe2000fffe0ff */
[----:B------:R-:W-:Y:S01]  /*5d00*/  VIADD R14, R14, 0x1 ;  /* 0x000000010e0e7836 */ /* 0x000fe20000000000 */
[----:B------:R-:W-:Y:S01]  /*5d10*/  @!UP0 UIADD3 UR16, UPT, UPT, UR21, 0x4200, URZ ;  /* 0x0000420015108890 */ /* 0x000fe2000fffe0ff */
[----:B------:R-:W-:Y:S01]  /*5d20*/  VOTEU.ALL UP0, P1 ;  /* 0x0000000000ff7886 */ /* 0x000fe20000800000 */
[----:B------:R-:W-:Y:S01]  /*5d30*/  UMOV UR19, UR35 ;  /* 0x0000002300137c82 */ /* 0x000fe20008000000 */
[----:B------:R-:W-:Y:S02]  /*5d40*/  UMOV UR20, UR44 ;  /* 0x0000002c00147c82 */ /* 0x000fe40008000000 */
[----:B------:R-:W-:Y:S01]  /*5d50*/  IMAD.U32 R10, RZ, RZ, UR5 ;  /* 0x00000005ff0a7e24 */ /* 0x000fe2000f8e00ff */
[----:B------:R-:W-:Y:S01]  /*5d60*/  UPRMT UR6, UR55, 0x654, UR17 ;  /* 0x0000065437067896 */ /* 0x000fe20008000011 */
        /* <DEDUP_REMOVED lines=9> */
.L_x_217:
[----:B------:R-:W-:Y:S01]  /*5e00*/  @!P1 IADD3 R6, P0, PT, R16, 0x980, RZ ;  /* 0x0000098010069810 */ /* 0x000fe20007f1e0ff */
[----:B------:R-:W-:Y:S01]  /*5e10*/  VOTEU.ALL UP0, P1 ;  /* 0x0000000000ff7886 */ /* 0x000fe20000800000 */
[----:B------:R-:W-:Y:S01]  /*5e20*/  UMOV UR6, 0x0 ;  /* 0x0000000000067882 */ /* 0x000fe20000000000 */
[----:B------:R-:W-:Y:S01]  /*5e30*/  UMOV UR7, 0x10000000 ;  /* 0x1000000000077882 */ /* 0x000fe20000000000 */
[----:B------:R-:W-:Y:S01]  /*5e40*/  @!P1 R2UR UR5, R6 ;  /* 0x00000000060592ca */ /* 0x000fe200000e0000 */
[----:B--2---:R-:W-:Y:S01]  /*5e50*/  @!P1 IMAD.X R0, RZ, RZ, R17, P0 ;  /* 0x000000ffff009224 */ /* 0x004fe200000e0611 */
[----:B------:R-:W-:Y:S01]  /*5e60*/  @!UP0 UIADD3 UR10, UPT, UPT, UR34, 0x60, URZ ;  /* 0x00000060220a8890 */ /* 0x000fe2000fffe0ff */
[----:B------:R-:W-:Y:S01]  /*5e70*/  R2UR UR16, R86 ;  /* 0x00000000561072ca */ /* 0x000fe200000e0000 */
[----:B------:R-:W-:Y:S01]  /*5e80*/  @!UP0 UIADD3 UR8, UPT, UPT, UR21, 0x6200, URZ ;  /* 0x0000620015088890 */ /* 0x000fe2000fffe0ff */
[----:B------:R-:W-:Y:S01]  /*5e90*/  ISETP.NE.AND P0, PT, R14, 0x2, PT ;  /* 0x000000020e00780c */ /* 0x000fe20003f05270 */
[----:B------:R-:W-:Y:S01]  /*5ea0*/  @!UP0 UIADD3 UR9, UPT, UPT, UR21, 0xf8, URZ ;  /* 0x000000f815098890 */ /* 0x000fe2000fffe0ff */
[----:B------:R-:W-:Y:S01]  /*5eb0*/  @!P1 R2UR UR4, R0 ;  /* 0x00000000000492ca */ /* 0x000fe200000e0000 */
[----:B------:R-:W-:Y:S01]  /*5ec0*/  VOTEU.ALL UP0, P1 ;  /* 0x0000000000ff7886 */ /* 0x000fe20000800000 */
[----:B------:R-:W-:Y:S01]  /*5ed0*/  UMOV UR11, UR35 ;  /* 0x00000023000b7c82 */ /* 0x000fe20008000000 */
[----:B------:R-:W-:Y:S01]  /*5ee0*/  UMOV UR12, UR44 ;  /* 0x0000002c000c7c82 */ /* 0x000fe20008000000 */
[----:B------:R-:W-:Y:S01]  /*5ef0*/  SEL R0, RZ, 0x1, P0 ;  /* 0x00000001ff007807 */ /* 0x000fe20000000000 */
[----:B------:R-:W-:Y:S01]  /*5f00*/  UPLOP3.LUT UP3, UPT, UPT, UPT, UPT, 0x80, 0x8 ;  /* 0x000000000008789c */ /* 0x000fe20003f6f070 */
[----:B------:R-:W-:Y:S01]  /*5f10*/  IMAD.U32 R8, RZ, RZ, UR5 ;  /* 0x00000005ff087e24 */ /* 0x000fe2000f8e00ff */
[----:B------:R-:W-:Y:S01]  /*5f20*/  LOP3.LUT R15, R15, 0x1, RZ, 0x3c, !PT ;  /* 0x000000010f0f7812 */ /* 0x000fe200078e3cff */
[----:B------:R-:W-:Y:S01]  /*5f30*/  UMOV UR44, UR37 ;  /* 0x00000025002c7c82 */ /* 0x000fe20008000000 */
[----:B------:R-:W-:Y:S01]  /*5f40*/  LOP3.LUT R13, R13, R0, RZ, 0x3c, !PT ;  /* 0x000000000d0d7212 */ /* 0x000fe200078e3cff */
[----:B------:R-:W-:Y:S01]  /*5f50*/  UIADD3 UR16, UPT, UPT, UR14, UR16, URZ ;  /* 0x000000100e107290 */ /* 0x000fe2000fffe0ff */
[----:B------:R-:W-:Y:S02]  /*5f60*/  SEL R14, R14, RZ, P0 ;  /* 0x000000ff0e0e7207 */ /* 0x000fe40000000000 */
[----:B------:R-:W-:Y:S01]  /*5f70*/  IMAD.U32 R9, RZ, RZ, UR4 ;  /* 0x00000004ff097e24 */ /* 0x000fe2000f8e00ff */
[----:B------:R-:W-:Y:S04]  /*5f80*/  @!P1 R2UR UR4, R8 ;  /* 0x00000000080492ca */ /* 0x000fe800000e0000 */
[----:B------:R-:W-:Y:S11]  /*5f90*/  @!P1 R2UR UR5, R9 ;  /* 0x00000000090592ca */ /* 0x000ff600000e0000 */
[----:B------:R-:W-:Y:S02]  /*5fa0*/  @!UPT UIADD3 URZ, UPT, UPT, URZ, URZ, URZ ;  /* 0x000000fffffff290 */ /* 0x000fe4000fffe0ff */
[----:B------:R2:W-:Y:S01]  /*5fb0*/  @!UP0 UTMALDG.3D [UR8], [UR4], desc[UR6] ;  /* 0x00000608040085b4 */ /* 0x0005e20008011000 */
[----:B------:R3:W-:Y:S01]  /*5fc0*/  @!P1 SYNCS.ARRIVE.TRANS64.RED.A0TR RZ, [UR21+0xf8], R7 ;  /* 0x0000f807ffff99a7 */ /* 0x0007e20008300415 */
[----:B------:R-:W-:Y:S01]  /*5fd0*/  SYNCS.ARRIVE.TRANS64.RED.A1T0 RZ, [UR46], RZ ;  /* 0x000000ffffff79a7 */ /* 0x000fe2000810042e */
[----:B--2---:R-:W-:Y:S01]  /*5fe0*/  UIADD3 UR11, UPT, UPT, UR13, UR63, URZ ;  /* 0x0000003f0d0b7290 */ /* 0x004fe2000fffe0ff */
[----:B------:R-:W-:Y:S11]  /*5ff0*/  BRA.U UP1, `(.L_x_109) ;  /* 0xfffffff101647547 */ /* 0x000ff6000b83ffff */
[----:B------:R-:W-:-:S04]  /*6000*/  SHF.L.U32 R3, R15, 0x1f, RZ ;  /* 0x0000001f0f037819 */ /* 0x000fc800000006ff */
[----:B------:R-:W2:Y:S02]  /*6010*/  SYNCS.PHASECHK.TRANS64.TRYWAIT P0, [UR21+0x100], R3 ;  /* 0x00010003ff0075a7 */ /* 0x000ea40008001115 */
[----:B--2---:R-:W-:Y:S05]  /*6020*/  @!P0 BRA `(.L_x_110) ;  /* 0x0000005000808947 */ /* 0x004fea0003800000 */
.L_x_219:
[----:B------:R-:W4:Y:S02]  /*6030*/  SYNCS.PHASECHK.TRANS64.TRYWAIT P0, [UR21+0x108], R3 ;  /* 0x00010803ff0075a7 */ /* 0x000f240008001115 */
[----:B----4-:R-:W-:Y:S05]  /*6040*/  @!P0 BRA `(.L_x_111) ;  /* 0x0000005000908947 */ /* 0x010fea0003800000 */
.L_x_221:
[----:B------:R-:W4:Y:S02]  /*6050*/  SYNCS.PHASECHK.TRANS64.TRYWAIT P0, [UR21+0x110], R3 ;  /* 0x00011003ff0075a7 */ /* 0x000f240008001115 */
[----:B----4-:R-:W-:Y:S05]  /*6060*/  @!P0 BRA `(.L_x_112) ;  /* 0x0000005000a08947 */ /* 0x010fea0003800000 */
.L_x_223:
[----:B--2---:R-:W-:-:S07]  /*6070*/  MOV R0, UR21 ;  /* 0x0000001500007c02 */ /* 0x004fce0008000f00 */
.L_x_113:
[----:B--2---:R-:W-:-:S04]  /*6080*/  SHF.L.U32 R3, R15, 0x1f, RZ ;  /* 0x0000001f0f037819 */ /* 0x004fc800000006ff */
[----:B------:R2:W4:Y:S03]  /*6090*/  SYNCS.PHASECHK.TRANS64.TRYWAIT P0, [R0+URZ+0x118], R3 ;  /* 0x00011803000075a7 */ /* 0x00052600080011ff */
[----:B----4-:R-:W-:Y:S05]  /*60a0*/  @!P0 NANOSLEEP.SYNCS 0x989680 ;  /* 0x009896800000895d */ /* 0x010fea0003900000 */
[----:B------:R-:W4:Y:S02]  /*60b0*/  @!P0 SYNCS.PHASECHK.TRANS64 P0, [R0+URZ+0x118], R3 ;  /* 0x00011803000085a7 */ /* 0x000f2400080010ff */
[----:B-1--4-:R-:W-:Y:S05]  /*60c0*/  @P0 EXIT ;  /* 0x000000000000094d */ /* 0x012fea0003800000 */
[----:B------:R-:W-:Y:S05]  /*60d0*/  BRA `(.L_x_113) ;  /* 0xfffffffc00e87947 */ /* 0x000fea000383ffff */
.L_x_98:
[----:B------:R-:W-:-:S06]  /*60e0*/  UISETP.GE.AND UP0, UPT, UR17, 0x4, UPT ;  /* 0x000000041100788c */ /* 0x000fcc000bf06270 */
[----:B------:R-:W-:-:S13]  /*60f0*/  PLOP3.LUT P0, PT, PT, PT, UP0, 0x80, 0x8 ;  /* 0x000000000008781c */ /* 0x000fda0003f0f008 */
[----:B------:R-:W-:Y:S05]  /*6100*/  @!P0 EXIT ;  /* 0x000000000000894d */ /* 0x000fea0003800000 */
[----:B------:R-:W-:Y:S01]  /*6110*/  BAR.SYNC.DEFER_BLOCKING 0x6, 0xa0 ;  /* 0x0182800000007b1d */ /* 0x000fe20000010000 */
[C---:B------:R-:W-:Y:S01]  /*6120*/  IMAD.SHL.U32 R5, R97.reuse, 0x20, RZ ;  /* 0x0000002061057824 */ /* 0x040fe200078e00ff */
[C---:B------:R-:W-:Y:S01]  /*6130*/  SHF.L.U32 R37, R97.reuse, 0x10, RZ ;  /* 0x0000001061257819 */ /* 0x040fe200000006ff */
[C---:B------:R-:W-:Y:S01]  /*6140*/  IMAD.SHL.U32 R96, R97.reuse, 0x4, RZ ;  /* 0x0000000461607824 */ /* 0x040fe200078e00ff */
[----:B------:R-:W-:Y:S01]  /*6150*/  LOP3.LUT R98, R97, 0x60, RZ, 0xc0, !PT ;  /* 0x0000006061627812 */ /* 0x000fe200078ec0ff */
[----:B------:R-:W-:Y:S01]  /*6160*/  HFMA2 R93, -RZ, RZ, 0, 5.9604644775390625e-08 ;  /* 0x00000001ff5d7431 */ /* 0x000fe200000001ff */
[----:B------:R-:W-:Y:S02]  /*6170*/  UMOV UR43, 0x400 ;  /* 0x00000400002b7882 */ /* 0x000fe40000000000 */
[----:B------:R-:W1:Y:S01]  /*6180*/  LDC.64 R80, c[0x0][0xc88] ;  /* 0x00032200ff507b82 */ /* 0x000e620000000a00 */
[----:B------:R-:W-:Y:S01]  /*6190*/  ULEA UR43, UR55, UR43, 0x18 ;  /* 0x0000002b372b7291 */ /* 0x000fe2000f8ec0ff */
[----:B------:R-:W-:Y:S01]  /*61a0*/  LOP3.LUT R7, R5, 0xc0, RZ, 0xc0, !PT ;  /* 0x000000c005077812 */ /* 0x000fe200078ec0ff */
[----:B------:R-:W-:Y:S01]  /*61b0*/  HFMA2 R91, -RZ, RZ, 0, 0 ;  /* 0x00000000ff5b7431 */ /* 0x000fe200000001ff */
[----:B------:R-:W-:Y:S01]  /*61c0*/  LOP3.LUT R95, R97, 0x2, RZ, 0xc0, !PT ;  /* 0x00000002615f7812 */ /* 0x000fe200078ec0ff */
[----:B------:R-:W-:Y:S01]  /*61d0*/  UIADD3 UR4, UPT, UPT, UR43, 0x200, URZ ;  /* 0x000002002b047890 */ /* 0x000fe2000fffe0ff */
[----:B------:R-:W-:Y:S01]  /*61e0*/  LOP3.LUT R96, R7, 0x18, R96, 0xf8, !PT ;  /* 0x0000001807607812 */ /* 0x000fe200078ef860 */
[----:B------:R-:W-:Y:S01]  /*61f0*/  IMAD.MOV.U32 R36, RZ, RZ, RZ ;  /* 0x000000ffff247224 */ /* 0x000fe200078e00ff */
[----:B------:R-:W2:Y:S01]  /*6200*/  LDC.64 R82, c[0x0][0xc90] ;  /* 0x00032400ff527b82 */ /* 0x000ea20000000a00 */
[----:B------:R-:W-:Y:S01]  /*6210*/  LOP3.LUT R37, R37, 0x600000, RZ, 0xc0, !PT ;  /* 0x0060000025257812 */ /* 0x000fe200078ec0ff */
[----:B------:R-:W-:Y:S01]  /*6220*/  IMAD.MOV.U32 R89, RZ, RZ, RZ ;  /* 0x000000ffff597224 */ /* 0x000fe200078e00ff */
[----:B------:R-:W-:Y:S01]  /*6230*/  LOP3.LUT R96, R96, 0xf20, R5, 0xf8, !PT ;  /* 0x00000f2060607812 */ /* 0x000fe200078ef805 */
[----:B------:R-:W-:Y:S01]  /*6240*/  IMAD.U32 R87, RZ, RZ, UR4 ;  /* 0x00000004ff577e24 */ /* 0x000fe2000f8e00ff */
[----:B------:R-:W-:Y:S01]  /*6250*/  LOP3.LUT R97, R97, 0x4, RZ, 0xc0, !PT ;  /* 0x0000000461617812 */ /* 0x000fe200078ec0ff */
[----:B------:R-:W3:Y:S01]  /*6260*/  LDCU UR60, c[0x0][0x370] ;  /* 0x00006e00ff3c77ac */ /* 0x000ee20008000800 */
[----:B------:R-:W-:Y:S01]  /*6270*/  MOV R92, RZ ;  /* 0x000000ff005c7202 */ /* 0x000fe20000000f00 */
[----:B------:R-:W4:Y:S01]  /*6280*/  LDC.64 R78, c[0x0][0xcb0] ;  /* 0x00032c00ff4e7b82 */ /* 0x000f220000000a00 */
[----:B------:R-:W3:Y:S01]  /*6290*/  LDS R0, [UR43+0x1c0] ;  /* 0x0001c02bff007984 */ /* 0x000ee20008000800 */
[----:B------:R-:W-:Y:S01]  /*62a0*/  IMAD R96, R96, 0x2, R87 ;  /* 0x0000000260607824 */ /* 0x000fe200078e0257 */
[----:B------:R-:W1:Y:S03]  /*62b0*/  LDCU UR42, c[0x0][0xf0c] ;  /* 0x0001e180ff2a77ac */ /* 0x000e660008000800 */
[--C-:B------:R-:W-:Y:S01]  /*62c0*/  IMAD R95, R95, -0x10, R96.reuse ;  /* 0xfffffff05f5f7824 */ /* 0x100fe200078e0260 */
[----:B------:R-:W1:Y:S01]  /*62d0*/  LDCU UR38, c[0x0][0xf30] ;  /* 0x0001e600ff2677ac */ /* 0x000e620008000800 */
[----:B------:R-:W1:Y:S01]  /*62e0*/  LDC.64 R76, c[0x0][0xca8] ;  /* 0x00032a00ff4c7b82 */ /* 0x000e620000000a00 */
[----:B------:R-:W-:Y:S01]  /*62f0*/  IMAD R94, R97, -0x10, R96 ;  /* 0xfffffff0615e7824 */ /* 0x000fe200078e0260 */
[----:B------:R-:W1:Y:S01]  /*6300*/  LDCU.64 UR52, c[0x0][0xc88] ;  /* 0x00019100ff3477ac */ /* 0x000e620008000a00 */
[----:B------:R-:W1:Y:S01]  /*6310*/  LDCU.64 UR40, c[0x0][0xf28] ;  /* 0x0001e500ff2877ac */ /* 0x000e620008000a00 */
[----:B------:R-:W1:Y:S01]  /*6320*/  LDCU.128 UR56, c[0x0][0xf10] ;  /* 0x0001e200ff3877ac */ /* 0x000e620008000c00 */
[----:B------:R-:W1:Y:S01]  /*6330*/  LDCU UR54, c[0x0][0x374] ;  /* 0x00006e80ff3677ac */ /* 0x000e620008000800 */
[----:B------:R-:W-:Y:S01]  /*6340*/  UMOV UR47, URZ ;  /* 0x000000ff002f7c82 */ /* 0x000fe20008000000 */
[----:B------:R-:W-:Y:S01]  /*6350*/  UMOV UR46, URZ ;  /* 0x000000ff002e7c82 */ /* 0x000fe20008000000 */
[----:B--23--:R-:W-:-:S07]  /*6360*/  IMAD.IADD R37, R0, 0x1, R37 ;  /* 0x0000000100257824 */ /* 0x00cfce00078e0225 */
.L_x_157:
[----:B------:R-:W-:Y:S02]  /*6370*/  LEA R3, R89, UR43, 0x3 ;  /* 0x0000002b59037c11 */ /* 0x000fe4000f8e18ff */
[----:B------:R-:W-:Y:S02]  /*6380*/  SHF.L.U32 R0, R91, 0x1f, RZ ;  /* 0x0000001f5b007819 */ /* 0x000fe400000006ff */
[----:B------:R-:W-:Y:S02]  /*6390*/  LEA R5, R89, UR43, 0x4 ;  /* 0x0000002b59057c11 */ /* 0x000fe4000f8e20ff */
[----:B--2---:R-:W2:Y:S02]  /*63a0*/  SYNCS.PHASECHK.TRANS64.TRYWAIT P0, [R3+URZ+0x130], R0 ;  /* 0x00013000030075a7 */ /* 0x004ea400080011ff */
[----:B-12---:R-:W-:Y:S05]  /*63b0*/  @!P0 BRA `(.L_x_114) ;  /* 0x0000004c00e48947 */ /* 0x006fea0003800000 */
.L_x_224:
[----:B------:R-:W3:Y:S01]  /*63c0*/  LDS.128 R4, [R5+0x1a0] ;  /* 0x0001a00005047984 */ /* 0x000ee20000000c00 */
[----:B------:R-:W-:Y:S01]  /*63d0*/  UISETP.GE.AND UP0, UPT, UR39, 0x1, UPT ;  /* 0x000000012700788c */ /* 0x000fe2000bf06270 */
[----:B------:R-:W-:Y:S01]  /*63e0*/  @!PT LDS RZ, [RZ] ;  /* 0x00000000fffff984 */ /* 0x000fe20000000800 */
[----:B------:R-:W-:Y:S01]  /*63f0*/  @!PT LDS RZ, [RZ] ;  /* 0x00000000fffff984 */ /* 0x000fe20000000800 */
[----:B------:R-:W-:Y:S01]  /*6400*/  @!PT LDS RZ, [RZ] ;  /* 0x00000000fffff984 */ /* 0x000fe20000000800 */
[----:B------:R-:W-:Y:S01]  /*6410*/  @!PT LDS RZ, [RZ] ;  /* 0x00000000fffff984 */ /* 0x000fe20000000800 */
[----:B------:R1:W-:Y:S06]  /*6420*/  MEMBAR.ALL.CTA ;  /* 0x0000000000007992 */ /* 0x0003ec0000008000 */
[----:B-1----:R-:W1:Y:S01]  /*6430*/  FENCE.VIEW.ASYNC.S ;  /* 0x00000000000073c6 */ /* 0x002e620000000000 */
[----:B---3--:R-:W-:Y:S11]  /*6440*/  LOP3.LUT P0, RZ, R6, 0x1, RZ, 0xc0, !PT ;  /* 0x0000000106ff7812 */ /* 0x008ff6000780c0ff */
[----:B------:R-:W-:Y:S02]  /*6450*/  @!UPT UIADD3 URZ, UPT, UPT, URZ, URZ, URZ ;  /* 0x000000fffffff290 */ /* 0x000fe4000fffe0ff */
[----:B-1----:R-:W-:Y:S01]  /*6460*/  VOTEU.ANY UP1, P0 ;  /* 0x0000000000ff7886 */ /* 0x002fe20000020100 */
[----:B------:R-:W-:Y:S01]  /*6470*/  PLOP3.LUT P0, PT, PT, PT, UP1, 0x80, 0x8 ;  /* 0x000000000008781c */ /* 0x000fe20003f0f018 */
[----:B------:R-:W-:Y:S11]  /*6480*/  UP2UR UR62, UPR, URZ, 0x2 ;  /* 0x00000002ff3e7883 */ /* 0x000ff60008000000 */
[----:B------:R-:W-:Y:S01]  /*6490*/  @!UPT UIADD3 URZ, UPT, UPT, URZ, URZ, URZ ;  /* 0x000000fffffff290 */ /* 0x000fe2000fffe0ff */
[----:B--2---:R-:W-:Y:S02]  /*64a0*/  @P0 SHF.R.U32.HI R0, RZ, 0x10, R5 ;  /* 0x00000010ff000819 */ /* 0x004fe40000011605 */
        /* <DEDUP_REMOVED lines=12> */
[----:B------:R-:W2:Y:S01]  /*6570*/  LDCU UR10, c[0x0][0xf20] ;  /* 0x0001e400ff0a77ac */ /* 0x000ea20008000800 */
[----:B------:R-:W-:Y:S02]  /*6580*/  UIMAD.WIDE.U32 UR4, UR54, UR59, URZ ;  /* 0x0000003b360472a5 */ /* 0x000fe4000f8e00ff */
[----:B------:R-:W-:Y:S02]  /*6590*/  UIMAD.WIDE.U32 UR6, UR60, UR56, URZ ;  /* 0x000000383c0672a5 */ /* 0x000fe4000f8e00ff */
[----:B------:R-:W-:Y:S02]  /*65a0*/  UISETP.NE.AND UP0, UPT, UR58, 0x1, UPT ;  /* 0x000000013a00788c */ /* 0x000fe4000bf05270 */
[----:B------:R-:W-:Y:S02]  /*65b0*/  UIMAD.WIDE.U32 UR8, UR36, UR59, URZ ;  /* 0x0000003b240872a5 */ /* 0x000fe4000f8e00ff */
[----:B------:R-:W-:Y:S02]  /*65c0*/  UIMAD.WIDE.U32 UR12, UR37, UR56, URZ ;  /* 0x00000038250c72a5 */ /* 0x000fe4000f8e00ff */
[----:B------:R-:W-:Y:S02]  /*65d0*/  UISETP.NE.AND UP1, UPT, UR42, 0x1, UPT ;  /* 0x000000012a00788c */ /* 0x000fe4000bf25270 */
[----:B------:R-:W-:Y:S01]  /*65e0*/  UISETP.NE.AND UP2, UPT, UR39, 0x1, UPT ;  /* 0x000000012700788c */ /* 0x000fe2000bf45270 */
[----:B------:R-:W-:Y:S02]  /*65f0*/  UMOV UR4, UR5 ;  /* 0x0000000500047c82 */ /* 0x000fe40008000000 */
[----:B--2---:R-:W-:Y:S03]  /*6600*/  USHF.R.U32.HI UR5, URZ, UR10, UR4 ;  /* 0x0000000aff057299 */ /* 0x004fe60008011604 */
[----:B------:R-:W-:Y:S02]  /*6610*/  UMOV UR4, UR7 ;  /* 0x0000000700047c82 */ /* 0x000fe40008000000 */
[----:B------:R-:W-:Y:S02]  /*6620*/  USHF.R.U32.HI UR7, URZ, UR57, UR4 ;  /* 0x00000039ff077299 */ /* 0x000fe40008011604 */
[----:B------:R-:W-:Y:S02]  /*6630*/  USEL UR4, UR54, UR5, !UP0 ;  /* 0x0000000536047287 */ /* 0x000fe4000c000000 */
[----:B------:R-:W-:Y:S01]  /*6640*/  USEL UR7, UR60, UR7, !UP1 ;  /* 0x000000073c077287 */ /* 0x000fe2000c800000 */
[----:B------:R-:W-:Y:S01]  /*6650*/  UMOV UR5, UR9 ;  /* 0x0000000900057c82 */ /* 0x000fe20008000000 */
[----:B------:R-:W-:Y:S02]  /*6660*/  UIMAD.WIDE.U32 UR8, UR4, UR40, URZ ;  /* 0x00000028040872a5 */ /* 0x000fe4000f8e00ff */
[----:B------:R-:W-:Y:S03]  /*6670*/  USHF.R.U32.HI UR6, URZ, UR10, UR5 ;  /* 0x0000000aff067299 */ /* 0x000fe60008011605 */
[----:B------:R-:W-:Y:S01]  /*6680*/  UMOV UR5, UR13 ;  /* 0x0000000d00057c82 */ /* 0x000fe20008000000 */
[----:B------:R-:W-:Y:S02]  /*6690*/  UIMAD.WIDE.U32 UR12, UR7, UR40, URZ ;  /* 0x00000028070c72a5 */ /* 0x000fe4000f8e00ff */
[----:B------:R-:W-:Y:S02]  /*66a0*/  USHF.R.U32.HI UR10, URZ, UR57, UR5 ;  /* 0x00000039ff0a7299 */ /* 0x000fe40008011605 */
[----:B------:R-:W-:Y:S01]  /*66b0*/  USEL UR6, UR36, UR6, !UP0 ;  /* 0x0000000624067287 */ /* 0x000fe2000c000000 */
[----:B------:R-:W-:Y:S02]  /*66c0*/  UMOV UR5, UR9 ;  /* 0x0000000900057c82 */ /* 0x000fe40008000000 */
[----:B------:R-:W-:Y:S01]  /*66d0*/  UMOV UR8, UR13 ;  /* 0x0000000d00087c82 */ /* 0x000fe20008000000 */
[----:B------:R-:W-:Y:S02]  /*66e0*/  @UP2 USHF.R.U32.HI UR4, URZ, UR41, UR5 ;  /* 0x00000029ff042299 */ /* 0x000fe40008011605 */
[----:B------:R-:W-:Y:S02]  /*66f0*/  @UP2 USHF.R.U32.HI UR7, URZ, UR41, UR8 ;  /* 0x00000029ff072299 */ /* 0x000fe40008011608 */
[----:B------:R-:W-:Y:S02]  /*6700*/  UIMAD UR4, UR39, UR4, URZ ;  /* 0x00000004270472a4 */ /* 0x000fe4000f8e02ff */
        /* <DEDUP_REMOVED lines=8> */
[----:B------:R-:W-:Y:S02]  /*6790*/  USEL UR12, UR6, UR4, !UP2 ;  /* 0x00000004060c7287 */ /* 0x000fe4000d000000 */
[----:B------:R-:W-:Y:S02]  /*67a0*/  UIADD3 UR8, UPT, UPT, -UR5, URZ, URZ ;  /* 0x000000ff05087290 */ /* 0x000fe4000fffe1ff */
[----:B------:R-:W-:Y:S01]  /*67b0*/  UIADD3 UR10, UPT, UPT, -UR12, URZ, URZ ;  /* 0x000000ff0c0a7290 */ /* 0x000fe2000fffe1ff */
[----:B------:R-:W-:Y:S01]  /*67c0*/  @!UP0 UMOV UR4, UR9 ;  /* 0x0000000900048c82 */ /* 0x000fe20008000000 */
[----:B------:R-:W-:Y:S02]  /*67d0*/  UIADD3 UR9, UPT, UPT, -UR6, URZ, URZ ;  /* 0x000000ff06097290 */ /* 0x000fe4000fffe1ff */
[----:B------:R-:W-:Y:S02]  /*67e0*/  @!UP0 USHF.R.U32.HI UR4, URZ, UR41, UR4 ;  /* 0x00000029ff048299 */ /* 0x000fe40008011604 */
[----:B------:R-:W-:Y:S02]  /*67f0*/  UIMAD UR10, UR39, UR10, UR6 ;  /* 0x0000000a270a72a4 */ /* 0x000fe4000f8e0206 */
[----:B------:R-:W-:Y:S04]  /*6800*/  @!UP0 USEL UR4, UR5, UR4, !UP2 ;  /* 0x0000000405048287 */ /* 0x000fe8000d000000 */
[----:B------:R-:W-:Y:S02]  /*6810*/  @!UP0 UIMAD UR10, UR7, UR10, UR4 ;  /* 0x0000000a070a82a4 */ /* 0x000fe4000f8e0204 */
[----:B------:R-:W-:Y:S02]  /*6820*/  @!UP0 UIADD3 UR12, UPT, UPT, UR12, -UR4, URZ ;  /* 0x800000040c0c8290 */ /* 0x000fe4000fffe0ff */
[----:B------:R-:W-:Y:S02]  /*6830*/  UIMAD UR7, UR42, UR8, UR37 ;  /* 0x000000082a0772a4 */ /* 0x000fe4000f8e0225 */
[----:B------:R-:W-:Y:S02]  /*6840*/  @!UP0 UIMAD UR6, UR12, UR39, UR5 ;  /* 0x000000270c0682a4 */ /* 0x000fe4000f8e0205 */
[----:B------:R-:W-:Y:S01]  /*6850*/  UIMAD UR4, UR58, UR9, UR36 ;  /* 0x000000093a0472a4 */ /* 0x000fe2000f8e0224 */
[----:B------:R-:W-:Y:S02]  /*6860*/  @!UP0 UMOV UR5, UR10 ;  /* 0x0000000a00058c82 */ /* 0x000fe40008000000 */
[----:B------:R-:W-:Y:S02]  /*6870*/  UIMAD UR37, UR5, UR42, UR7 ;  /* 0x0000002a052572a4 */ /* 0x000fe4000f8e0207 */
[----:B------:R-:W-:Y:S11]  /*6880*/  UIMAD UR36, UR6, UR58, UR4 ;  /* 0x0000003a062472a4 */ /* 0x000ff6000f8e0204 */
[----:B------:R-:W-:Y:S01]  /*6890*/  @!UPT UIADD3 URZ, UPT, UPT, URZ, URZ, URZ ;  /* 0x000000fffffff290 */ /* 0x000fe2000fffe0ff */
.L_x_115:
[----:B------:R-:W-:Y:S01]  /*68a0*/  UISETP.NE.AND UP0, UPT, UR38, 0x1, UPT ;  /* 0x000000012600788c */ /* 0x000fe2000bf05270 */
[----:B------:R-:W-:Y:S01]  /*68b0*/  LOP3.LUT P0, RZ, R87, 0x1b0, RZ, 0xc0, !PT ;  /* 0x000001b057ff7812 */ /* 0x000fe2000780c0ff */
[----:B------:R-:W-:Y:S01]  /*68c0*/  USHF.L.U32 UR49, UR11, 0x7, URZ ;  /* 0x000000070b317899 */ /* 0x000fe200080006ff */
[----:B------:R-:W-:Y:S01]  /*68d0*/  BSSY.RECONVERGENT B6, `(.L_x_116) ;  /* 0x0000034000067945 */ /* 0x000fe20003800200 */
[----:B------:R-:W-:Y:S01]  /*68e0*/  USHF.L.U32 UR50, UR16, 0x7, URZ ;  /* 0x0000000710327899 */ /* 0x000fe200080006ff */
[----:B------:R-:W-:Y:S06]  /*68f0*/  IADD3 R89, PT, PT, R89, 0x1, RZ ;  /* 0x0000000159597810 */ /* 0x000fec0007ffe0ff */
[----:B------:R-:W2:Y:S01]  /*6900*/  @!UP0 LDCU.128 UR12, c[0x0][0xf10] ;  /* 0x0001e200ff0c87ac */ /* 0x000ea20008000c00 */
[----:B------:R-:W3:Y:S01]  /*6910*/  @!UP0 LDCU UR5, c[0x0][0xf0c] ;  /* 0x0001e180ff0587ac */ /* 0x000ee20008000800 */
[----:B------:R-:W4:Y:S01]  /*6920*/  @!UP0 LDCU UR10, c[0x0][0xf20] ;  /* 0x0001e400ff0a87ac */ /* 0x000f220008000800 */
[----:B--2---:R-:W-:Y:S02]  /*6930*/  UIMAD.WIDE.U32 UR8, UR37, UR12, URZ ;  /* 0x0000000c250872a5 */ /* 0x004fe4000f8e00ff */
[----:B------:R-:W-:Y:S02]  /*6940*/  UIMAD.WIDE.U32 UR6, UR36, UR15, URZ ;  /* 0x0000000f240672a5 */ /* 0x000fe4000f8e00ff */
[----:B------:R-:W-:Y:S03]  /*6950*/  @!UP0 UISETP.NE.AND UP1, UPT, UR14, 0x1, UPT ;  /* 0x000000010e00888c */ /* 0x000fe6000bf25270 */
[----:B------:R-:W-:Y:S01]  /*6960*/  @!UP0 UMOV UR4, UR9 ;  /* 0x0000000900048c82 */ /* 0x000fe20008000000 */
[----:B---3--:R-:W-:Y:S02]  /*6970*/  @!UP0 UISETP.NE.AND UP2, UPT, UR5, 0x1, UPT ;  /* 0x000000010500888c */ /* 0x008fe4000bf45270 */
[----:B------:R-:W-:Y:S01]  /*6980*/  @!UP0 USHF.R.U32.HI UR4, URZ, UR13, UR4 ;  /* 0x0000000dff048299 */ /* 0x000fe20008011604 */
[----:B------:R-:W-:Y:S02]  /*6990*/  @!UP0 UMOV UR6, UR7 ;  /* 0x0000000700068c82 */ /* 0x000fe40008000000 */
[----:B----4-:R-:W-:Y:S02]  /*69a0*/  @!UP0 USHF.R.U32.HI UR6, URZ, UR10, UR6 ;  /* 0x0000000aff068299 */ /* 0x010fe40008011606 */
[----:B------:R-:W-:Y:S02]  /*69b0*/  @!UP0 USEL UR7, UR37, UR4, !UP2 ;  /* 0x0000000425078287 */ /* 0x000fe4000d000000 */
[----:B------:R-:W-:Y:S04]  /*69c0*/  @!UP0 USEL UR6, UR36, UR6, !UP1 ;  /* 0x0000000624068287 */ /* 0x000fe8000c800000 */
[----:B------:R-:W-:Y:S02]  /*69d0*/  @!UP0 UIADD3 UR4, UPT, UPT, -UR7, UR6, URZ ;  /* 0x0000000607048290 */ /* 0x000fe4000fffe1ff */
[----:B------:R-:W-:Y:S02]  /*69e0*/  @!UP0 UIADD3 UR6, UPT, UPT, UR7, -UR6, URZ ;  /* 0x8000000607068290 */ /* 0x000fe4000fffe0ff */
[----:B------:R-:W-:Y:S02]  /*69f0*/  @!UP0 UIMAD UR37, UR4, UR5, UR37 ;  /* 0x00000005042582a4 */ /* 0x000fe4000f8e0225 */
[----:B------:R-:W-:Y:S01]  /*6a00*/  @!UP0 UIMAD UR36, UR6, UR14, UR36 ;  /* 0x0000000e062482a4 */ /* 0x000fe2000f8e0224 */
[----:B------:R-:W-:Y:S11]  /*6a10*/  @!P0 BRA `(.L_x_117) ;  /* 0x00000000007c8947 */ /* 0x000ff60003800000 */
[----:B------:R-:W2:Y:S01]  /*6a20*/  LDCU.64 UR8, c[0x4][0x80] ;  /* 0x01001000ff0877ac */ /* 0x000ea20008000a00 */
[----:B------:R-:W-:Y:S01]  /*6a30*/  MOV R2, 0x0 ;  /* 0x0000000000027802 */ /* 0x000fe20000000f00 */
[----:B------:R-:W-:Y:S02]  /*6a40*/  HFMA2 R12, -RZ, RZ, 0, 5.9604644775390625e-08 ;  /* 0x00000001ff0c7431 */ /* 0x000fe400000001ff */
[----:B------:R-:W-:Y:S01]  /*6a50*/  IMAD.MOV.U32 R8, RZ, RZ, 0x70 ;  /* 0x00000070ff087424 */ /* 0x000fe200078e00ff */
[----:B------:R3:W4:Y:S01]  /*6a60*/  LDC.64 R14, c[0x4][R2] ;  /* 0x01000000020e7b82 */ /* 0x0007220000000a00 */
[----:B------:R-:W1:Y:S01]  /*6a70*/  LDCU.64 UR6, c[0x4][0x88] ;  /* 0x01001100ff0677ac */ /* 0x000e620008000a00 */
[----:B------:R-:W-:Y:S01]  /*6a80*/  IMAD.MOV.U32 R13, RZ, RZ, RZ ;  /* 0x000000ffff0d7224 */ /* 0x000fe200078e00ff */
[----:B------:R-:W1:Y:S01]  /*6a90*/  LDCU.64 UR4, c[0x4][0x8] ;  /* 0x01000100ff0477ac */ /* 0x000e620008000a00 */
[----:B--2---:R-:W-:Y:S01]  /*6aa0*/  MOV R5, UR9 ;  /* 0x0000000900057c02 */ /* 0x004fe20008000f00 */
[----:B------:R-:W-:Y:S01]  /*6ab0*/  IMAD.U32 R4, RZ, RZ, UR8 ;  /* 0x00000008ff047e24 */ /* 0x000fe2000f8e00ff */
[----:B-1----:R-:W-:Y:S01]  /*6ac0*/  MOV R7, UR7 ;  /* 0x0000000700077c02 */ /* 0x002fe20008000f00 */
[----:B------:R-:W-:Y:S01]  /*6ad0*/  IMAD.U32 R6, RZ, RZ, UR6 ;  /* 0x00000006ff067e24 */ /* 0x000fe2000f8e00ff */
[----:B------:R-:W-:Y:S01]  /*6ae0*/  MOV R11, UR5 ;  /* 0x00000005000b7c02 */ /* 0x000fe20008000f00 */
[----:B------:R-:W-:Y:S02]  /*6af0*/  IMAD.U32 R10, RZ, RZ, UR4 ;  /* 0x00000004ff0a7e24 */ /* 0x000fe4000f8e00ff */
[----:B------:R-:W-:Y:S07]  /*6b00*/  LEPC R20, `(.L_x_118) ;  /* 0x000000001014794e */ /* 0x000fee0000000000 */
[----:B---345:R-:W-:Y:S05]  /*6b10*/  CALL.ABS.NOINC R14 ;  /* 0x000000000e007343 */ /* 0x038fea0003c00000 */
.L_x_118:
[----:B------:R-:W1:Y:S01]  /*6b20*/  LDCU.64 UR8, c[0x4][0x80] ;  /* 0x01001000ff0877ac */ /* 0x000e620008000a00 */
[----:B------:R-:W2:Y:S01]  /*6b30*/  LDC.64 R2, c[0x4][R2] ;  /* 0x0100000002027b82 */ /* 0x000ea20000000a00 */
[----:B------:R-:W-:Y:S02]  /*6b40*/  HFMA2 R12, -RZ, RZ, 0, 5.9604644775390625e-08 ;  /* 0x00000001ff0c7431 */ /* 0x000fe400000001ff */
[----:B------:R-:W-:Y:S02]  /*6b50*/  IMAD.MOV.U32 R8, RZ, RZ, 0x70 ;  /* 0x00000070ff087424 */ /* 0x000fe400078e00ff */
[----:B------:R-:W-:Y:S01]  /*6b60*/  IMAD.MOV.U32 R13, RZ, RZ, RZ ;  /* 0x000000ffff0d7224 */ /* 0x000fe200078e00ff */
[----:B------:R-:W3:Y:S01]  /*6b70*/  LDCU.64 UR6, c[0x4][0x88] ;  /* 0x01001100ff0677ac */ /* 0x000ee20008000a00 */
[----:B------:R-:W4:Y:S01]  /*6b80*/  LDCU.64 UR4, c[0x4][0x8] ;  /* 0x01000100ff0477ac */ /* 0x000f220008000a00 */
[----:B-1----:R-:W-:Y:S02]  /*6b90*/  MOV R4, UR8 ;  /* 0x0000000800047c02 */ /* 0x002fe40008000f00 */
[----:B------:R-:W-:Y:S02]  /*6ba0*/  MOV R5, UR9 ;  /* 0x0000000900057c02 */ /* 0x000fe40008000f00 */
[----:B---3--:R-:W-:Y:S01]  /*6bb0*/  MOV R7, UR7 ;  /* 0x0000000700077c02 */ /* 0x008fe20008000f00 */
[----:B------:R-:W-:Y:S01]  /*6bc0*/  IMAD.U32 R6, RZ, RZ, UR6 ;  /* 0x00000006ff067e24 */ /* 0x000fe2000f8e00ff */
[----:B----4-:R-:W-:Y:S01]  /*6bd0*/  MOV R11, UR5 ;  /* 0x00000005000b7c02 */ /* 0x010fe20008000f00 */
[----:B------:R-:W-:Y:S02]  /*6be0*/  IMAD.U32 R10, RZ, RZ, UR4 ;  /* 0x00000004ff0a7e24 */ /* 0x000fe4000f8e00ff */
[----:B------:R-:W-:Y:S07]  /*6bf0*/  LEPC R20, `(.L_x_117) ;  /* 0x000000001014794e */ /* 0x000fee0000000000 */
[----:B--2---:R-:W-:Y:S05]  /*6c00*/  CALL.ABS.NOINC R2 ;  /* 0x0000000002007343 */ /* 0x004fea0003c00000 */
.L_x_117:
[----:B------:R-:W-:Y:S05]  /*6c10*/  BSYNC.RECONVERGENT B6 ;  /* 0x0000000000067941 */ /* 0x000fea0003800200 */
.L_x_116:
[----:B------:R-:W-:Y:S02]  /*6c20*/  ISETP.NE.U32.AND P0, PT, RZ, UR52, PT ;  /* 0x00000034ff007c0c */ /* 0x000fe4000bf05070 */
[C---:B------:R-:W-:Y:S02]  /*6c30*/  ISETP.NE.U32.AND P1, PT, R82.reuse, RZ, PT ;  /* 0x000000ff5200720c */ /* 0x040fe40003f25070 */
[----:B------:R-:W-:Y:S02]  /*6c40*/  ISETP.NE.U32.AND P4, PT, R82, RZ, PT ;  /* 0x000000ff5200720c */ /* 0x000fe40003f85070 */
[----:B------:R-:W-:Y:S02]  /*6c50*/  ISETP.NE.AND.EX P0, PT, RZ, UR53, PT, P0 ;  /* 0x00000035ff007c0c */ /* 0x000fe4000bf05300 */
[C---:B------:R-:W-:Y:S02]  /*6c60*/  ISETP.NE.AND.EX P1, PT, R83.reuse, RZ, PT, P1 ;  /* 0x000000ff5300720c */ /* 0x040fe40003f25310 */
[----:B------:R-:W-:Y:S02]  /*6c70*/  ISETP.NE.AND.EX P4, PT, R83, RZ, P0, P4 ;  /* 0x000000ff5300720c */ /* 0x000fe40000785340 */
[----:B------:R-:W-:Y:S02]  /*6c80*/  ISETP.NE.U32.AND P5, PT, R78, RZ, PT ;  /* 0x000000ff4e00720c */ /* 0x000fe40003fa5070 */
[----:B------:R-:W-:Y:S02]  /*6c90*/  ISETP.NE.U32.AND P3, PT, RZ, UR52, PT ;  /* 0x00000034ff007c0c */ /* 0x000fe4000bf65070 */
[----:B------:R-:W-:Y:S02]  /*6ca0*/  PLOP3.LUT P2, PT, PT, PT, PT, 0x8, 0x80 ;  /* 0x000000000080781c */ /* 0x000fe40003f4e170 */
[----:B------:R-:W-:Y:S02]  /*6cb0*/  ISETP.NE.AND.EX P5, PT, R79, RZ, PT, P5 ;  /* 0x000000ff4f00720c */ /* 0x000fe40003fa5350 */
[----:B------:R-:W-:Y:S03]  /*6cc0*/  ISETP.NE.AND.EX P3, PT, RZ, UR53, PT, P3 ;  /* 0x00000035ff007c0c */ /* 0x000fe6000bf65330 */
[----:B------:R-:W-:Y:S01]  /*6cd0*/  @!P4 PLOP3.LUT P2, PT, P1, PT, PT, 0x80, 0x8 ;  /* 0x000000000008c81c */ /* 0x000fe20000f4f070 */
[----:B------:R-:W-:Y:S01]  /*6ce0*/  @!UPT UIADD3 URZ, UPT, UPT, URZ, URZ, URZ ;  /* 0x000000fffffff290 */ /* 0x000fe2000fffe0ff */
[----:B------:R-:W-:Y:S11]  /*6cf0*/  @!P1 BRA `(.L_x_119) ;  /* 0x0000000000309947 */ /* 0x000ff60003800000 */
[----:B------:R-:W-:Y:S01]  /*6d00*/  ISETP.NE.U32.AND P0, PT, R80, RZ, PT ;  /* 0x000000ff5000720c */ /* 0x000fe20003f05070 */
[----:B------:R-:W2:Y:S01]  /*6d10*/  LDCU.64 UR4, c[0x0][0x358] ;  /* 0x00006b00ff0477ac */ /* 0x000ea20008000a00 */
[----:B------:R-:W-:Y:S02]  /*6d20*/  IMAD.MOV.U32 R84, RZ, RZ, 0x1 ;  /* 0x00000001ff547424 */ /* 0x000fe400078e00ff */
[----:B------:R-:W-:Y:S11]  /*6d30*/  ISETP.NE.AND.EX P0, PT, R81, RZ, PT, P0 ;  /* 0x000000ff5100720c */ /* 0x000ff60003f05300 */
[----:B------:R-:W-:Y:S02]  /*6d40*/  @!UPT UIADD3 URZ, UPT, UPT, URZ, URZ, URZ ;  /* 0x000000fffffff290 */ /* 0x000fe4000fffe0ff */
[----:B------:R-:W3:Y:S01]  /*6d50*/  @P0 LDC.64 R2, c[0x0][0xc88] ;  /* 0x00032200ff020b82 */ /* 0x000ee20000000a00 */
[----:B-1----:R-:W-:Y:S04]  /*6d60*/  @P0 IMAD R0, R82, UR44, RZ ;  /* 0x0000002c52000c24 */ /* 0x002fe8000f8e02ff */
[----:B---3--:R-:W-:Y:S04]  /*6d70*/  @P0 IMAD.WIDE R2, R0, 0x4, R2 ;  /* 0x0000000400020825 */ /* 0x008fe800078e0202 */
[----:B------:R-:W-:Y:S01]  /*6d80*/  HFMA2 R0, -RZ, RZ, 0, 5.9604644775390625e-08 ;  /* 0x00000001ff007431 */ /* 0x000fe200000001ff */
[----:B--2--5:R2:W5:Y:S04]  /*6d90*/  @P0 LDG.E R41, desc[UR4][R2.64] ;  /* 0x0000000402290981 */ /* 0x024568000c1e1900 */
[----:B------:R-:W-:Y:S01]  /*6da0*/  @!P0 PRMT R84, R0, 0x7610, R84 ;  /* 0x0000761000548816 */ /* 0x000fe20000000054 */
[----:B--2---:R-:W3:Y:S06]  /*6db0*/  @!P0 LDC R41, c[0x0][0xc80] ;  /* 0x00032000ff298b82 */ /* 0x004eec0000000800 */
.L_x_119:
[----:B------:R-:W-:Y:S05]  /*6dc0*/  @!P5 BRA `(.L_x_120) ;  /* 0x000000000024d947 */ /* 0x000fea0003800000 */
[----:B------:R-:W-:Y:S01]  /*6dd0*/  ISETP.NE.U32.AND P0, PT, R76, RZ, PT ;  /* 0x000000ff4c00720c */ /* 0x000fe20003f05070 */
[----:B------:R-:W2:Y:S03]  /*6de0*/  LDCU.64 UR4, c[0x0][0x358] ;  /* 0x00006b00ff0477ac */ /* 0x000ea60008000a00 */
[----:B------:R-:W-:Y:S11]  /*6df0*/  ISETP.NE.AND.EX P0, PT, R77, RZ, PT, P0 ;  /* 0x000000ff4d00720c */ /* 0x000ff60003f05300 */
[----:B------:R-:W-:Y:S02]  /*6e00*/  @!UPT UIADD3 URZ, UPT, UPT, URZ, URZ, URZ ;  /* 0x000000fffffff290 */ /* 0x000fe4000fffe0ff */
[----:B------:R-:W4:Y:S01]  /*6e10*/  @P0 LDC.64 R2, c[0x0][0xca8] ;  /* 0x00032a00ff020b82 */ /* 0x000f220000000a00 */
[----:B-1----:R-:W-:Y:S04]  /*6e20*/  @P0 IMAD R0, R78, UR44, RZ ;  /* 0x0000002c4e000c24 */ /* 0x002fe8000f8e02ff */
[----:B----4-:R-:W-:Y:S05]  /*6e30*/  @P0 IMAD.WIDE R2, R0, 0x4, R2 ;  /* 0x0000000400020825 */ /* 0x010fea00078e0202 */
[----:B--2--5:R2:W5:Y:S02]  /*6e40*/  @P0 LDG.E R38, desc[UR4][R2.64] ;  /* 0x0000000402260981 */ /* 0x024564000c1e1900 */
[----:B--2---:R-:W4:Y:S02]  /*6e50*/  @!P0 LDC R38, c[0x0][0xca0] ;  /* 0x00032800ff268b82 */ /* 0x004f240000000800 */
.L_x_120:
[----:B---3-5:R-:W-:Y:S01]  /*6e60*/  FSETP.NEU.AND P0, PT, R41, RZ, PT ;  /* 0x000000ff2900720b */ /* 0x028fe20003f0d000 */
[----:B------:R-:W-:Y:S01]  /*6e70*/  BSSY B1, `(.L_x_121) ;  /* 0x0000038000017945 */ /* 0x000fe20003800000 */
[----:B------:R-:W-:Y:S01]  /*6e80*/  SEL R5, RZ, 0xffffffff, P3 ;  /* 0xffffffffff057807 */ /* 0x000fe20001800000 */
[----:B------:R-:W-:Y:S01]  /*6e90*/  IMAD.MOV.U32 R46, RZ, RZ, 0x1 ;  /* 0x00000001ff2e7424 */ /* 0x000fe200078e00ff */
[----:B------:R-:W-:Y:S01]  /*6ea0*/  @!P4 LOP3.LUT P3, RZ, R84, 0xff, RZ, 0xc0, !PT ;  /* 0x000000ff54ffc812 */ /* 0x000fe2000786c0ff */
[C---:B------:R-:W-:Y:S01]  /*6eb0*/  IMAD R39, R36.reuse, 0x80, R37 ;  /* 0x0000008024277824 */ /* 0x040fe200078e0225 */
[----:B-1----:R-:W-:Y:S01]  /*6ec0*/  @!P4 SEL R0, RZ, 0xffffffff, P0 ;  /* 0xffffffffff00c807 */ /* 0x002fe20000000000 */
[----:B------:R-:W-:Y:S01]  /*6ed0*/  IMAD R90, R97, -0x10, R95 ;  /* 0xfffffff0615a7824 */ /* 0x000fe200078e025f */
[----:B------:R-:W-:Y:S01]  /*6ee0*/  LOP3.LUT R93, R93, 0x1, RZ, 0x3c, !PT ;  /* 0x000000015d5d7812 */ /* 0x000fe200078e3cff */
[----:B------:R-:W-:Y:S01]  /*6ef0*/  IMAD.MOV.U32 R47, RZ, RZ, RZ ;  /* 0x000000ffff2f7224 */ /* 0x000fe200078e00ff */
[C---:B------:R-:W-:Y:S02]  /*6f00*/  @P2 SEL R0, R5.reuse, R0, !P3 ;  /* 0x0000000005002207 */ /* 0x040fe40005800000 */
[----:B------:R-:W-:Y:S02]  /*6f10*/  CS2R R74, SRZ ;  /* 0x00000000004a7805 */ /* 0x000fe4000001ff00 */
[----:B------:R-:W-:Y:S02]  /*6f20*/  LEA R100, R36, UR43, 0x3 ;  /* 0x0000002b24647c11 */ /* 0x000fe4000f8e18ff */
[----:B------:R-:W-:Y:S02]  /*6f30*/  CS2R R72, SRZ ;  /* 0x0000000000487805 */ /* 0x000fe4000001ff00 */
[----:B------:R-:W-:Y:S02]  /*6f40*/  @!P4 LOP3.LUT R0, R0, 0x1, RZ, 0xc0, !PT ;  /* 0x000000010000c812 */ /* 0x000fe400078ec0ff */
[----:B------:R-:W-:Y:S02]  /*6f50*/  CS2R R66, SRZ ;  /* 0x0000000000427805 */ /* 0x000fe4000001ff00 */
[----:B------:R-:W-:Y:S02]  /*6f60*/  SHF.L.U32 R3, R92, 0x1f, RZ ;  /* 0x0000001f5c037819 */ /* 0x000fe400000006ff */
[----:B------:R-:W-:Y:S02]  /*6f70*/  CS2R R64, SRZ ;  /* 0x0000000000407805 */ /* 0x000fe4000001ff00 */
[----:B------:R-:W-:Y:S02]  /*6f80*/  ISETP.NE.U32.OR P5, PT, R0, 0x1, P4 ;  /* 0x000000010000780c */ /* 0x000fe400027a5470 */
[----:B------:R-:W-:Y:S02]  /*6f90*/  CS2R R58, SRZ ;  /* 0x00000000003a7805 */ /* 0x000fe4000001ff00 */
[----:B------:R-:W-:Y:S02]  /*6fa0*/  LOP3.LUT P4, R88, R84, 0xff, RZ, 0xc0, !PT ;  /* 0x000000ff54587812 */ /* 0x000fe4000788c0ff */
[----:B------:R-:W-:Y:S02]  /*6fb0*/  CS2R R56, SRZ ;  /* 0x0000000000387805 */ /* 0x000fe4000001ff00 */
[----:B------:R-:W-:Y:S02]  /*6fc0*/  SEL R0, RZ, 0xffffffff, P0 ;  /* 0xffffffffff007807 */ /* 0x000fe40000000000 */
[----:B------:R-:W-:Y:S02]  /*6fd0*/  CS2R R50, SRZ ;  /* 0x0000000000327805 */ /* 0x000fe4000001ff00 */
[----:B------:R-:W-:Y:S02]  /*6fe0*/  P2R R99, PR, RZ, 0x20 ;  /* 0x00000020ff637803 */ /* 0x000fe40000000000 */
[----:B------:R-:W-:Y:S02]  /*6ff0*/  CS2R R48, SRZ ;  /* 0x0000000000307805 */ /* 0x000fe4000001ff00 */
[----:B------:R-:W-:Y:S04]  /*7000*/  @P1 SEL R0, R5, R0, !P4 ;  /* 0x0000000005001207 */ /* 0x000fe80006000000 */
[----:B------:R-:W-:Y:S02]  /*7010*/  LOP3.LUT R0, R0, 0x1, RZ, 0xc0, !PT ;  /* 0x0000000100007812 */ /* 0x000fe400078ec0ff */
[----:B------:R-:W-:Y:S02]  /*7020*/  @P5 SHF.L.U32 R2, R93, 0x1f, RZ ;  /* 0x0000001f5d025819 */ /* 0x000fe400000006ff */
[----:B------:R-:W-:Y:S02]  /*7030*/  ISETP.NE.U32.AND P0, PT, R0, 0x1, PT ;  /* 0x000000010000780c */ /* 0x000fe40003f05070 */
[----:B------:R-:W1:Y:S02]  /*7040*/  @P5 SYNCS.PHASECHK.TRANS64.TRYWAIT P3, [UR43+0xe0], R2 ;  /* 0x0000e002ff0055a7 */ /* 0x000e64000806112b */
[----:B------:R-:W-:Y:S01]  /*7050*/  P2R R60, PR, RZ, 0x1 ;  /* 0x00000001ff3c7803 */ /* 0x000fe20000000000 */
[----:B------:R2:W3:Y:S01]  /*7060*/  SYNCS.PHASECHK.TRANS64.TRYWAIT P2, [R100+URZ+0x150], R3 ;  /* 0x00015003640075a7 */ /* 0x0004e200080411ff */
[----:B-1----:R-:W-:Y:S01]  /*7070*/  @P5 SEL R46, RZ, 0x1, !P3 ;  /* 0x00000001ff2e5807 */ /* 0x002fe20005800000 */
[----:B--2---:R-:W-:Y:S06]  /*7080*/  @!P5 BRA `(.L_x_122) ;  /* 0x000000000058d947 */ /* 0x004fec0003800000 */
[----:B------:R-:W-:Y:S01]  /*7090*/  IMAD.MOV.U32 R75, RZ, RZ, RZ ;  /* 0x000000ffff4b7224 */ /* 0x000fe200078e00ff */
[----:B------:R-:W-:Y:S01]  /*70a0*/  ISETP.NE.AND P0, PT, R46, RZ, PT ;  /* 0x000000ff2e00720c */ /* 0x000fe20003f05270 */
[----:B------:R-:W-:Y:S01]  /*70b0*/  BSSY B0, `(.L_x_123) ;  /* 0x000000c000007945 */ /* 0x000fe20003800000 */
[----:B------:R-:W-:Y:S02]  /*70c0*/  CS2R R50, SRZ ;  /* 0x0000000000327805 */ /* 0x000fe4000001ff00 */
[----:B------:R-:W-:Y:S02]  /*70d0*/  CS2R R48, SRZ ;  /* 0x0000000000307805 */ /* 0x000fe4000001ff00 */
[----:B------:R-:W-:Y:S02]  /*70e0*/  CS2R R58, SRZ ;  /* 0x00000000003a7805 */ /* 0x000fe4000001ff00 */
[----:B------:R-:W-:Y:S02]  /*70f0*/  CS2R R56, SRZ ;  /* 0x0000000000387805 */ /* 0x000fe4000001ff00 */
[----:B------:R-:W-:Y:S02]  /*7100*/  CS2R R66, SRZ ;  /* 0x0000000000427805 */ /* 0x000fe4000001ff00 */
[----:B------:R-:W-:Y:S02]  /*7110*/  CS2R R64, SRZ ;  /* 0x0000000000407805 */ /* 0x000fe4000001ff00 */
[----:B------:R-:W-:Y:S01]  /*7120*/  CS2R R72, SRZ ;  /* 0x0000000000487805 */ /* 0x000fe2000001ff00 */
[----:B------:R-:W-:Y:S06]  /*7130*/  @P0 BRA `(.L_x_124) ;  /* 0x00000000000c0947 */ /* 0x000fec0003800000 */
[----:B------:R-:W-:Y:S04]  /*7140*/  SHF.L.U32 R5, R93, 0x1f, RZ ;  /* 0x0000001f5d057819 */ /* 0x000fe800000006ff */
[----:B------:R-:W1:Y:S02]  /*7150*/  SYNCS.PHASECHK.TRANS64.TRYWAIT P0, [UR43+0xe0], R5 ;  /* 0x0000e005ff0075a7 */ /* 0x000e64000800112b */
[----:B-1----:R-:W-:Y:S05]  /*7160*/  @!P0 BRA `(.L_x_125) ;  /* 0x00000040008c8947 */ /* 0x002fea0003800000 */
.L_x_124:
[----:B------:R-:W-:Y:S05]  /*7170*/  BSYNC B0 ;  /* 0x0000000000007941 */ /* 0x000fea0003800000 */
.L_x_123:
[----:B------:R-:W-:Y:S01]  /*7180*/  ISETP.NE.AND P0, PT, R60, RZ, PT ;  /* 0x000000ff3c00720c */ /* 0x000fe20003f05270 */
[----:B------:R-:W-:Y:S11]  /*7190*/  HFMA2 R47, -RZ, RZ, 0, 5.9604644775390625e-08 ;  /* 0x00000001ff2f7431 */ /* 0x000ff600000001ff */
[----:B------:R-:W-:Y:S01]  /*71a0*/  @!UPT UIADD3 URZ, UPT, UPT, URZ, URZ, URZ ;  /* 0x000000fffffff290 */ /* 0x000fe2000fffe0ff */
[----:B------:R2:W1:Y:S04]  /*71b0*/  @P0 LDS.128 R48, [R96] ;  /* 0x0000000060300984 */ /* 0x0004680000000c00 */
[----:B------:R2:W1:Y:S04]  /*71c0*/  @P0 LDS.128 R56, [R95+0x10] ;  /* 0x000010005f380984 */ /* 0x0004680000000c00 */
[----:B------:R2:W1:Y:S04]  /*71d0*/  @P0 LDS.128 R64, [R94+0x20] ;  /* 0x000020005e400984 */ /* 0x0004680000000c00 */
[----:B------:R2:W1:Y:S02]  /*71e0*/  @P0 LDS.128 R72, [R90+0x30] ;  /* 0x000030005a480984 */ /* 0x0004640000000c00 */
.L_x_122:
[----:B------:R-:W-:Y:S05]  /*71f0*/  BSYNC B1 ;  /* 0x0000000000017941 */ /* 0x000fea0003800000 */
.L_x_121:
[----:B-1----:R-:W-:Y:S04]  /*7200*/  SHF.R.U32.HI R0, RZ, 0x15, R39 ;  /* 0x00000015ff007819 */ /* 0x002fe80000011627 */
[----:B------:R-:W-:Y:S01]  /*7210*/  LOP3.LUT P0, RZ, R0, 0x3, R85, 0x48, !PT ;  /* 0x0000000300ff7812 */ /* 0x000fe20007804855 */
[----:B------:R-:W-:Y:S01]  /*7220*/  @!UPT UIADD3 URZ, UPT, UPT, URZ, URZ, URZ ;  /* 0x000000fffffff290 */ /* 0x000fe2000fffe0ff */
[----:B---3--:R-:W-:Y:S11]  /*7230*/  @P2 BRA `(.L_x_126) ;  /* 0x0000000000082947 */ /* 0x008ff60003800000 */
[----:B------:R-:W1:Y:S02]  /*7240*/  SYNCS.PHASECHK.TRANS64.TRYWAIT P1, [R100+URZ+0x150], R3 ;  /* 0x00015003640075a7 */ /* 0x000e6400080211ff */
[----:B-1----:R-:W-:Y:S05]  /*7250*/  @!P1 BRA `(.L_x_127) ;  /* 0x0000004000689947 */ /* 0x002fea0003800000 */
.L_x_126:
[----:B------:R-:W-:Y:S05]  /*7260*/  @!P0 BRA `(.L_x_128) ;  /* 0x0000000000408947 */ /* 0x000fea0003800000 */
[----:B------:R-:W3:Y:S01]  /*7270*/  LDCU.64 UR8, c[0x4][0x70] ;  /* 0x01000e00ff0877ac */ /* 0x000ee20008000a00 */
[----:B-1----:R-:W-:Y:S01]  /*7280*/  MOV R3, 0x0 ;  /* 0x0000000000037802 */ /* 0x002fe20000000f00 */
[----:B------:R-:W-:Y:S02]  /*7290*/  HFMA2 R12, -RZ, RZ, 0, 5.9604644775390625e-08 ;  /* 0x00000001ff0c7431 */ /* 0x000fe400000001ff */
[----:B------:R-:W-:Y:S02]  /*72a0*/  IMAD.MOV.U32 R8, RZ, RZ, 0x192 ;  /* 0x00000192ff087424 */ /* 0x000fe400078e00ff */
[----:B------:R-:W-:Y:S01]  /*72b0*/  IMAD.MOV.U32 R13, RZ, RZ, RZ ;  /* 0x000000ffff0d7224 */ /* 0x000fe200078e00ff */
[----:B------:R-:W1:Y:S01]  /*72c0*/  LDCU.64 UR6, c[0x4][0x78] ;  /* 0x01000f00ff0677ac */ /* 0x000e620008000a00 */
[----:B------:R-:W2:Y:S01]  /*72d0*/  LDC.64 R2, c[0x4][R3] ;  /* 0x0100000003027b82 */ /* 0x000ea20000000a00 */
[----:B------:R-:W5:Y:S01]  /*72e0*/  LDCU.64 UR4, c[0x4][0x10] ;  /* 0x01000200ff0477ac */ /* 0x000f620008000a00 */
[----:B---3--:R-:W-:Y:S01]  /*72f0*/  MOV R5, UR9 ;  /* 0x0000000900057c02 */ /* 0x008fe20008000f00 */
[----:B------:R-:W-:Y:S01]  /*7300*/  IMAD.U32 R4, RZ, RZ, UR8 ;  /* 0x00000008ff047e24 */ /* 0x000fe2000f8e00ff */
[----:B-1----:R-:W-:Y:S01]  /*7310*/  MOV R7, UR7 ;  /* 0x0000000700077c02 */ /* 0x002fe20008000f00 */
[----:B------:R-:W-:Y:S01]  /*7320*/  IMAD.U32 R6, RZ, RZ, UR6 ;  /* 0x00000006ff067e24 */ /* 0x000fe2000f8e00ff */
[----:B-----5:R-:W-:Y:S01]  /*7330*/  MOV R11, UR5 ;  /* 0x00000005000b7c02 */ /* 0x020fe20008000f00 */
[----:B------:R-:W-:Y:S02]  /*7340*/  IMAD.U32 R10, RZ, RZ, UR4 ;  /* 0x00000004ff0a7e24 */ /* 0x000fe4000f8e00ff */
[----:B------:R-:W-:Y:S07]  /*7350*/  LEPC R20, `(.L_x_128) ;  /* 0x000000001014794e */ /* 0x000fee0000000000 */
[----:B--2-4-:R-:W-:Y:S05]  /*7360*/  CALL.ABS.NOINC R2 ;  /* 0x0000000002007343 */ /* 0x014fea0003c00000 */
.L_x_128:
[C---:B------:R-:W-:Y:S01]  /*7370*/  SHF.L.U32 R40, R48.reuse, 0x10, RZ ;  /* 0x0000001030287819 */ /* 0x040fe200000006ff */
[----:B------:R-:W-:Y:S05]  /*7380*/  WARPSYNC.ALL ;  /* 0x0000000000007948 */ /* 0x000fea0003800000 */
[----:B------:R-:W-:Y:S01]  /*7390*/  R2UR UR4, R39 ;  /* 0x00000000270472ca */ /* 0x000fe200000e0000 */
[----:B------:R-:W-:Y:S01]  /*73a0*/  BSSY.RECONVERGENT B0, `(.L_x_129) ;  /* 0x0000088000007945 */ /* 0x000fe20003800200 */
[----:B------:R-:W-:Y:S02]  /*73b0*/  LOP3.LUT R43, R48, 0xffff0000, RZ, 0xc0, !PT ;  /* 0xffff0000302b7812 */ /* 0x000fe400078ec0ff */
[----:B------:R-:W-:Y:S02]  /*73c0*/  SHF.L.U32 R42, R49, 0x10, RZ ;  /* 0x00000010312a7819 */ /* 0x000fe400000006ff */
[----:B------:R-:W-:Y:S02]  /*73d0*/  SHF.L.U32 R45, R51, 0x10, RZ ;  /* 0x00000010332d7819 */ /* 0x000fe400000006ff */
[----:B------:R-:W-:Y:S02]  /*73e0*/  LOP3.LUT R44, R75, 0xffff0000, RZ, 0xc0, !PT ;  /* 0xffff00004b2c7812 */ /* 0x000fe400078ec0ff */
[----:B------:R-:W-:Y:S03]  /*73f0*/  ISETP.NE.AND P0, PT, R98, RZ, PT ;  /* 0x000000ff6200720c */ /* 0x000fe60003f05270 */
[----:B------:R-:W4:Y:S02]  /*7400*/  LDTM.x32 R4, tmem[UR4] ;  /* 0x00000004000479ee */ /* 0x000f2400082c0000 */
[C---:B----4-:R-:W-:Y:S01]  /*7410*/  FMUL R0, R38.reuse, R4 ;  /* 0x0000000426007220 */ /* 0x050fe20000400000 */
[C---:B------:R-:W-:Y:S01]  /*7420*/  FMUL R2, R38.reuse, R5 ;  /* 0x0000000526027220 */ /* 0x040fe20000400000 */
[C---:B-1----:R-:W-:Y:S01]  /*7430*/  FMUL R3, R38.reuse, R6 ;  /* 0x0000000626037220 */ /* 0x042fe20000400000 */
[----:B------:R-:W-:Y:S01]  /*7440*/  FMUL R7, R38, R7 ;  /* 0x0000000726077220 */ /* 0x000fe20000400000 */
[----:B------:R-:W-:Y:S01]  /*7450*/  FFMA R0, R41, R40, R0 ;  /* 0x0000002829007223 */ /* 0x000fe20000000000 */
[----:B------:R-:W-:Y:S01]  /*7460*/  LOP3.LUT R40, R49, 0xffff0000, RZ, 0xc0, !PT ;  /* 0xffff000031287812 */ /* 0x000fe200078ec0ff */
[C---:B------:R-:W-:Y:S01]  /*7470*/  FFMA R2, R41.reuse, R43, R2 ;  /* 0x0000002b29027223 */ /* 0x040fe20000000002 */
[C---:B------:R-:W-:Y:S01]  /*7480*/  SHF.L.U32 R43, R50.reuse, 0x10, RZ ;  /* 0x00000010322b7819 */ /* 0x040fe200000006ff */
[C---:B------:R-:W-:Y:S01]  /*7490*/  FFMA R3, R41.reuse, R42, R3 ;  /* 0x0000002a29037223 */ /* 0x040fe20000000003 */
[----:B------:R-:W-:Y:S01]  /*74a0*/  LOP3.LUT R42, R50, 0xffff0000, RZ, 0xc0, !PT ;  /* 0xffff0000322a7812 */ /* 0x000fe200078ec0ff */
[----:B------:R-:W-:Y:S01]  /*74b0*/  FMUL R4, R38, R8 ;  /* 0x0000000826047220 */ /* 0x000fe20000400000 */
[----:B------:R-:W-:Y:S01]  /*74c0*/  F2FP.BF16.F32.PACK_AB R52, R2, R0 ;  /* 0x000000000234723e */ /* 0x000fe200000010ff */
[----:B------:R-:W-:Y:S01]  /*74d0*/  FFMA R7, R41, R40, R7 ;  /* 0x0000002829077223 */ /* 0x000fe20000000007 */
[----:B------:R-:W-:Y:S01]  /*74e0*/  LOP3.LUT R40, R51, 0xffff0000, RZ, 0xc0, !PT ;  /* 0xffff000033287812 */ /* 0x000fe200078ec0ff */
[C---:B------:R-:W-:Y:S01]  /*74f0*/  FMUL R5, R38.reuse, R9 ;  /* 0x0000000926057220 */ /* 0x040fe20000400000 */
[C---:B------:R-:W-:Y:S01]  /*7500*/  FMUL R6, R38.reuse, R10 ;  /* 0x0000000a26067220 */ /* 0x040fe20000400000 */
[----:B------:R-:W-:Y:S01]  /*7510*/  FMUL R11, R38, R11 ;  /* 0x0000000b260b7220 */ /* 0x000fe20000400000 */
[----:B------:R-:W-:Y:S01]  /*7520*/  F2FP.BF16.F32.PACK_AB R53, R7, R3 ;  /* 0x000000030735723e */ /* 0x000fe200000010ff */
[C---:B------:R-:W-:Y:S01]  /*7530*/  FFMA R4, R41.reuse, R43, R4 ;  /* 0x0000002b29047223 */ /* 0x040fe20000000004 */
[C---:B------:R-:W-:Y:S01]  /*7540*/  SHF.L.U32 R43, R56.reuse, 0x10, RZ ;  /* 0x00000010382b7819 */ /* 0x040fe200000006ff */
[----:B------:R-:W-:Y:S01]  /*7550*/  FFMA R5, R41, R42, R5 ;  /* 0x0000002a29057223 */ /* 0x000fe20000000005 */
[----:B------:R-:W-:Y:S01]  /*7560*/  LOP3.LUT R42, R57, 0xffff0000, RZ, 0xc0, !PT ;  /* 0xffff0000392a7812 */ /* 0x000fe200078ec0ff */
[----:B------:R-:W-:Y:S01]  /*7570*/  FFMA R6, R41, R45, R6 ;  /* 0x0000002d29067223 */ /* 0x000fe20000000006 */
[----:B------:R-:W-:Y:S01]  /*7580*/  SHF.L.U32 R45, R57, 0x10, RZ ;  /* 0x00000010392d7819 */ /* 0x000fe200000006ff */
[----:B------:R-:W-:Y:S01]  /*7590*/  FFMA R11, R41, R40, R11 ;  /* 0x00000028290b7223 */ /* 0x000fe2000000000b */
[----:B------:R-:W-:Y:S01]  /*75a0*/  LOP3.LUT R40, R56, 0xffff0000, RZ, 0xc0, !PT ;  /* 0xffff000038287812 */ /* 0x000fe200078ec0ff */
[C---:B------:R-:W-:Y:S01]  /*75b0*/  FMUL R8, R38.reuse, R12 ;  /* 0x0000000c26087220 */ /* 0x040fe20000400000 */
[----:B------:R-:W-:Y:S01]  /*75c0*/  F2FP.BF16.F32.PACK_AB R54, R5, R4 ;  /* 0x000000040536723e */ /* 0x000fe200000010ff */
[C---:B------:R-:W-:Y:S01]  /*75d0*/  FMUL R9, R38.reuse, R13 ;  /* 0x0000000d26097220 */ /* 0x040fe20000400000 */
[----:B------:R-:W-:Y:S01]  /*75e0*/  F2FP.BF16.F32.PACK_AB R55, R11, R6 ;  /* 0x000000060b37723e */ /* 0x000fe200000010ff */
[C---:B------:R-:W-:Y:S01]  /*75f0*/  FMUL R10, R38.reuse, R14 ;  /* 0x0000000e260a7220 */ /* 0x040fe20000400000 */
[----:B------:R-:W-:Y:S01]  /*7600*/  FMUL R15, R38, R15 ;  /* 0x0000000f260f7220 */ /* 0x000fe20000400000 */
[----:B------:R-:W-:Y:S01]  /*7610*/  FFMA R8, R41, R43, R8 ;  /* 0x0000002b29087223 */ /* 0x000fe20000000008 */
[----:B------:R-:W-:Y:S01]  /*7620*/  SHF.L.U32 R43, R59, 0x10, RZ ;  /* 0x000000103b2b7819 */ /* 0x000fe200000006ff */
[C---:B------:R-:W-:Y:S01]  /*7630*/  FFMA R9, R41.reuse, R40, R9 ;  /* 0x0000002829097223 */ /* 0x040fe20000000009 */
[C---:B------:R-:W-:Y:S01]  /*7640*/  SHF.L.U32 R40, R58.reuse, 0x10, RZ ;  /* 0x000000103a287819 */ /* 0x040fe200000006ff */
        /* <DEDUP_REMOVED lines=8> */
[----:B------:R-:W-:Y:S01]  /*76d0*/  FMUL R14, R38, R18 ;  /* 0x00000012260e7220 */ /* 0x000fe20000400000 */
[----:B------:R-:W-:Y:S01]  /*76e0*/  FFMA R12, R41, R40, R12 ;  /* 0x00000028290c7223 */ /* 0x000fe2000000000c */
[----:B------:R-:W-:Y:S01]  /*76f0*/  LOP3.LUT R40, R59, 0xffff0000, RZ, 0xc0, !PT ;  /* 0xffff00003b287812 */ /* 0x000fe200078ec0ff */
[C---:B------:R-:W-:Y:S01]  /*7700*/  FFMA R13, R41.reuse, R42, R13 ;  /* 0x0000002a290d7223 */ /* 0x040fe2000000000d */
[----:B------:R-:W-:Y:S01]  /*7710*/  LOP3.LUT R42, R64, 0xffff0000, RZ, 0xc0, !PT ;  /* 0xffff0000402a7812 */ /* 0x000fe200078ec0ff */
[----:B------:R-:W-:Y:S01]  /*7720*/  FMUL R19, R38, R19 ;  /* 0x0000001326137220 */ /* 0x000fe20000400000 */
[----:B------:R-:W-:Y:S01]  /*7730*/  FFMA R14, R41, R43, R14 ;  /* 0x0000002b290e7223 */ /* 0x000fe2000000000e */
[----:B------:R-:W-:Y:S01]  /*7740*/  SHF.L.U32 R43, R64, 0x10, RZ ;  /* 0x00000010402b7819 */ /* 0x000fe200000006ff */
[----:B------:R1:W-:Y:S01]  /*7750*/  STS.128 [R96], R52 ;  /* 0x0000003460007388 */ /* 0x0003e20000000c00 */
[----:B------:R-:W-:Y:S01]  /*7760*/  F2FP.BF16.F32.PACK_AB R70, R13, R12 ;  /* 0x0000000c0d46723e */ /* 0x000fe200000010ff */
[C---:B------:R-:W-:Y:S01]  /*7770*/  FMUL R16, R38.reuse, R20 ;  /* 0x0000001426107220 */ /* 0x040fe20000400000 */
        /* <DEDUP_REMOVED lines=8> */
[C---:B------:R-:W-:Y:S01]  /*7800*/  FFMA R17, R41.reuse, R42, R17 ;  /* 0x0000002a29117223 */ /* 0x040fe20000000011 */
[----:B------:R-:W-:Y:S01]  /*7810*/  FFMA R18, R41, R45, R18 ;  /* 0x0000002d29127223 */ /* 0x000fe20000000012 */
[----:B------:R1:W-:Y:S01]  /*7820*/  STS.128 [R95+0x10], R68 ;  /* 0x000010445f007388 */ /* 0x0003e20000000c00 */
[----:B------:R-:W-:Y:S01]  /*7830*/  SHF.L.U32 R45, R67, 0x10, RZ ;  /* 0x00000010432d7819 */ /* 0x000fe200000006ff */
[----:B------:R-:W-:Y:S01]  /*7840*/  FFMA R23, R41, R40, R23 ;  /* 0x0000002829177223 */ /* 0x000fe20000000017 */
[----:B------:R-:W-:Y:S01]  /*7850*/  LOP3.LUT R40, R66, 0xffff0000, RZ, 0xc0, !PT ;  /* 0xffff000042287812 */ /* 0x000fe200078ec0ff */
[C---:B------:R-:W-:Y:S01]  /*7860*/  FMUL R20, R38.reuse, R24 ;  /* 0x0000001826147220 */ /* 0x040fe20000400000 */
[----:B------:R-:W-:Y:S01]  /*7870*/  LOP3.LUT R42, R67, 0xffff0000, RZ, 0xc0, !PT ;  /* 0xffff0000432a7812 */ /* 0x000fe200078ec0ff */
[C---:B------:R-:W-:Y:S01]  /*7880*/  FMUL R21, R38.reuse, R25 ;  /* 0x0000001926157220 */ /* 0x040fe20000400000 */
[----:B------:R-:W-:Y:S01]  /*7890*/  F2FP.BF16.F32.PACK_AB R104, R17, R16 ;  /* 0x000000101168723e */ /* 0x000fe200000010ff */
[C---:B------:R-:W-:Y:S01]  /*78a0*/  FMUL R22, R38.reuse, R26 ;  /* 0x0000001a26167220 */ /* 0x040fe20000400000 */
[----:B------:R-:W-:Y:S01]  /*78b0*/  FMUL R27, R38, R27 ;  /* 0x0000001b261b7220 */ /* 0x000fe20000400000 */
[C---:B------:R-:W-:Y:S01]  /*78c0*/  FFMA R20, R41.reuse, R43, R20 ;  /* 0x0000002b29147223 */ /* 0x040fe20000000014 */
[C---:B------:R-:W-:Y:S01]  /*78d0*/  FFMA R21, R41.reuse, R40, R21 ;  /* 0x0000002829157223 */ /* 0x040fe20000000015 */
[C---:B------:R-:W-:Y:S01]  /*78e0*/  FFMA R22, R41.reuse, R45, R22 ;  /* 0x0000002d29167223 */ /* 0x040fe20000000016 */
[----:B------:R-:W-:Y:S01]  /*78f0*/  FFMA R27, R41, R42, R27 ;  /* 0x0000002a291b7223 */ /* 0x000fe2000000001b */
[----:B------:R-:W-:Y:S01]  /*7900*/  SHF.L.U32 R40, R72, 0x10, RZ ;  /* 0x0000001048287819 */ /* 0x000fe200000006ff */
[----:B------:R-:W-:Y:S01]  /*7910*/  FMUL R24, R38, R28 ;  /* 0x0000001c26187220 */ /* 0x000fe20000400000 */
[----:B------:R-:W-:Y:S01]  /*7920*/  LOP3.LUT R42, R72, 0xffff0000, RZ, 0xc0, !PT ;  /* 0xffff0000482a7812 */ /* 0x000fe200078ec0ff */
[C---:B------:R-:W-:Y:S01]  /*7930*/  FMUL R25, R38.reuse, R29 ;  /* 0x0000001d26197220 */ /* 0x040fe20000400000 */
[----:B------:R-:W-:Y:S01]  /*7940*/  SHF.L.U32 R43, R73, 0x10, RZ ;  /* 0x00000010492b7819 */ /* 0x000fe200000006ff */
[C---:B------:R-:W-:Y:S01]  /*7950*/  FMUL R26, R38.reuse, R30 ;  /* 0x0000001e261a7220 */ /* 0x040fe20000400000 */
[C---:B------:R-:W-:Y:S01]  /*7960*/  FFMA R24, R41.reuse, R40, R24 ;  /* 0x0000002829187223 */ /* 0x040fe20000000018 */
[----:B------:R-:W-:Y:S01]  /*7970*/  FFMA R25, R41, R42, R25 ;  /* 0x0000002a29197223 */ /* 0x000fe20000000019 */
[----:B------:R-:W-:Y:S01]  /*7980*/  LOP3.LUT R40, R73, 0xffff0000, RZ, 0xc0, !PT ;  /* 0xffff000049287812 */ /* 0x000fe200078ec0ff */
[----:B------:R-:W-:Y:S01]  /*7990*/  FFMA R26, R41, R43, R26 ;  /* 0x0000002b291a7223 */ /* 0x000fe2000000001a */
[----:B------:R-:W-:Y:S01]  /*79a0*/  FMUL R31, R38, R31 ;  /* 0x0000001f261f7220 */ /* 0x000fe20000400000 */
[----:B------:R-:W-:Y:S01]  /*79b0*/  SHF.L.U32 R43, R74, 0x10, RZ ;  /* 0x000000104a2b7819 */ /* 0x000fe200000006ff */
[----:B------:R-:W-:Y:S01]  /*79c0*/  FMUL R28, R38, R32 ;  /* 0x00000020261c7220 */ /* 0x000fe20000400000 */
[----:B------:R-:W-:Y:S01]  /*79d0*/  LOP3.LUT R42, R74, 0xffff0000, RZ, 0xc0, !PT ;  /* 0xffff00004a2a7812 */ /* 0x000fe200078ec0ff */
[C---:B------:R-:W-:Y:S01]  /*79e0*/  FMUL R29, R38.reuse, R33 ;  /* 0x00000021261d7220 */ /* 0x040fe20000400000 */
[----:B------:R-:W-:Y:S01]  /*79f0*/  SHF.L.U32 R45, R75, 0x10, RZ ;  /* 0x000000104b2d7819 */ /* 0x000fe200000006ff */
[C---:B------:R-:W-:Y:S01]  /*7a00*/  FMUL R30, R38.reuse, R34 ;  /* 0x00000022261e7220 */ /* 0x040fe20000400000 */
[----:B------:R-:W-:Y:S01]  /*7a10*/  FFMA R31, R41, R40, R31 ;  /* 0x00000028291f7223 */ /* 0x000fe2000000001f */
[----:B------:R-:W-:Y:S01]  /*7a20*/  FMUL R35, R38, R35 ;  /* 0x0000002326237220 */ /* 0x000fe20000400000 */
[----:B------:R-:W-:Y:S01]  /*7a30*/  F2FP.BF16.F32.PACK_AB R105, R23, R18 ;  /* 0x000000121769723e */ /* 0x000fe200000010ff */
[----:B------:R-:W-:Y:S01]  /*7a40*/  FFMA R28, R41, R43, R28 ;  /* 0x0000002b291c7223 */ /* 0x000fe2000000001c */
[----:B------:R-:W-:Y:S01]  /*7a50*/  F2FP.BF16.F32.PACK_AB R106, R21, R20 ;  /* 0x00000014156a723e */ /* 0x000fe200000010ff */
[----:B------:R-:W-:Y:S01]  /*7a60*/  FFMA R29, R41, R42, R29 ;  /* 0x0000002a291d7223 */ /* 0x000fe2000000001d */
[----:B------:R-:W-:Y:S01]  /*7a70*/  F2FP.BF16.F32.PACK_AB R107, R27, R22 ;  /* 0x000000161b6b723e */ /* 0x000fe200000010ff */
[C---:B------:R-:W-:Y:S01]  /*7a80*/  FFMA R30, R41.reuse, R45, R30 ;  /* 0x0000002d291e7223 */ /* 0x040fe2000000001e */
[----:B------:R-:W-:Y:S01]  /*7a90*/  FFMA R35, R41, R44, R35 ;  /* 0x0000002c29237223 */ /* 0x000fe20000000023 */
[----:B------:R-:W-:Y:S02]  /*7aa0*/  F2FP.BF16.F32.PACK_AB R108, R25, R24 ;  /* 0x00000018196c723e */ /* 0x000fe400000010ff */
[----:B------:R1:W-:Y:S01]  /*7ab0*/  STS.128 [R94+0x20], R104 ;  /* 0x000020685e007388 */ /* 0x0003e20000000c00 */
[----:B------:R-:W-:Y:S02]  /*7ac0*/  F2FP.BF16.F32.PACK_AB R109, R31, R26 ;  /* 0x0000001a1f6d723e */ /* 0x000fe400000010ff */
[----:B------:R-:W-:Y:S02]  /*7ad0*/  F2FP.BF16.F32.PACK_AB R110, R29, R28 ;  /* 0x0000001c1d6e723e */ /* 0x000fe400000010ff */
[----:B------:R-:W-:Y:S05]  /*7ae0*/  F2FP.BF16.F32.PACK_AB R111, R35, R30 ;  /* 0x0000001e236f723e */ /* 0x000fea00000010ff */
[----:B------:R1:W-:Y:S01]  /*7af0*/  STS.128 [R90+0x30], R108 ;  /* 0x0000306c5a007388 */ /* 0x0003e20000000c00 */
[----:B------:R-:W-:Y:S01]  /*7b00*/  @!PT LDS RZ, [RZ] ;  /* 0x00000000fffff984 */ /* 0x000fe20000000800 */
[----:B------:R-:W-:Y:S01]  /*7b10*/  @!PT LDS RZ, [RZ] ;  /* 0x00000000fffff984 */ /* 0x000fe20000000800 */
[----:B------:R-:W-:Y:S01]  /*7b20*/  @!PT LDS RZ, [RZ] ;  /* 0x00000000fffff984 */ /* 0x000fe20000000800 */
[----:B------:R-:W-:Y:S01]  /*7b30*/  @!PT LDS RZ, [RZ] ;  /* 0x00000000fffff984 */ /* 0x000fe20000000800 */
[----:B------:R3:W-:Y:S07]  /*7b40*/  MEMBAR.ALL.CTA ;  /* 0x0000000000007992 */ /* 0x0007ee0000008000 */
[----:B---3--:R-:W3:Y:S02]  /*7b50*/  FENCE.VIEW.ASYNC.S ;  /* 0x00000000000073c6 */ /* 0x008ee40000000000 */
[----:B---3--:R-:W-:Y:S06]  /*7b60*/  BAR.SYNC.DEFER_BLOCKING 0x1, 0x80 ;  /* 0x0042000000007b1d */ /* 0x008fec0000010000 */
[----:B------:R-:W-:Y:S05]  /*7b70*/  @P0 BRA `(.L_x_130) ;  /* 0x0000000000280947 */ /* 0x000fea0003800000 */
[----:B------:R-:W3:Y:S01]  /*7b80*/  LDCU.64 UR6, c[0x0][0x348] ;  /* 0x00006900ff0677ac */ /* 0x000ee20008000a00 */
[----:B------:R-:W-:Y:S01]  /*7b90*/  UIADD3 UR4, UPT, UPT, UR43, 0x200, URZ ;  /* 0x000002002b047890 */ /* 0x000fe2000fffe0ff */
[----:B------:R-:W-:Y:S05]  /*7ba0*/  UMOV UR51, UR44 ;  /* 0x0000002c00337c82 */ /* 0x000fea0008000000 */
[----:B------:R-:W-:Y:S04]  /*7bb0*/  MOV R87, UR4 ;  /* 0x0000000400577c02 */ /* 0x000fe80008000f00 */
[----:B------:R-:W-:Y:S01]  /*7bc0*/  R2UR UR48, R87 ;  /* 0x00000000573072ca */ /* 0x000fe200000e0000 */
[----:B---3--:R-:W-:Y:S04]  /*7bd0*/  UIADD3 UR4, UP0, UPT, UR6, 0xa80, URZ ;  /* 0x00000a8006047890 */ /* 0x008fe8000ff1e0ff */
[----:B------:R-:W-:Y:S09]  /*7be0*/  UIADD3.X UR5, UPT, UPT, URZ, UR7, URZ, UP0, !UPT ;  /* 0x00000007ff057290 */ /* 0x000ff200087fe4ff */
[----:B------:R3:W-:Y:S01]  /*7bf0*/  UTMASTG.3D [UR48], [UR4] ;  /* 0x00000030040073b5 */ /* 0x0007e20008010000 */
[----:B------:R0:W-:Y:S01]  /*7c00*/  UTMACMDFLUSH ;  /* 0x00000000000079b7 */ /* 0x0001e20000000000 */
[----:B---3--:R-:W-:Y:S04]  /*7c10*/  DEPBAR.LE SB0, 0x1 ;  /* 0x000080400000791a */ /* 0x008fe80000000000 */
.L_x_130:
[----:B------:R-:W-:Y:S05]  /*7c20*/  BSYNC.RECONVERGENT B0 ;  /* 0x0000000000007941 */ /* 0x000fea0003800200 */
.L_x_129:
[----:B------:R-:W-:Y:S01]  /*7c30*/  BAR.SYNC.DEFER_BLOCKING 0x1, 0x80 ;  /* 0x0042000000007b1d */ /* 0x000fe20000010000 */
[----:B------:R-:W-:Y:S01]  /*7c40*/  ISETP.NE.AND P1, PT, R99, RZ, PT ;  /* 0x000000ff6300720c */ /* 0x000fe20003f25270 */
[----:B------:R-:W-:Y:S01]  /*7c50*/  UISETP.NE.AND UP0, UPT, UR47, URZ, UPT ;  /* 0x000000ff2f00728c */ /* 0x000fe2000bf05270 */
[----:B------:R-:W-:Y:S11]  /*7c60*/  LEA R3, R47, UR43, 0x3 ;  /* 0x0000002b2f037c11 */ /* 0x000ff6000f8e18ff */
[----:B------:R-:W-:Y:S01]  /*7c70*/  @P1 SHF.L.U32 R2, R93, 0x1f, RZ ;  /* 0x0000001f5d021819 */ /* 0x000fe200000006ff */
[----:B------:R-:W-:Y:S06]  /*7c80*/  BRA.U !UP0, `(.L_x_131) ;  /* 0x0000000108247547 */ /* 0x000fec000b800000 */
[----:B------:R-:W-:Y:S01]  /*7c90*/  IMAD.U32 R5, RZ, RZ, UR46 ;  /* 0x0000002eff057e24 */ /* 0x000fe2000f8e00ff */
[----:B------:R-:W-:Y:S01]  /*7ca0*/  MOV R0, UR55 ;  /* 0x0000003700007c02 */ /* 0x000fe20008000f00 */
[----:B------:R-:W-:Y:S03]  /*7cb0*/  UIADD3 UR4, UPT, UPT, UR46, 0x1, URZ ;  /* 0x000000012e047890 */ /* 0x000fe6000fffe0ff */
[----:B------:R-:W-:Y:S01]  /*7cc0*/  @P1 LEA R5, R5, UR43, 0x3 ;  /* 0x0000002b05051c11 */ /* 0x000fe2000f8e18ff */
[----:B------:R-:W-:Y:S04]  /*7cd0*/  UISETP.NE.AND UP0, UPT, UR4, 0x4, UPT ;  /* 0x000000040400788c */ /* 0x000fe8000bf05270 */
[----:B------:R-:W-:Y:S01]  /*7ce0*/  @P1 VIADD R5, R5, 0x100 ;  /* 0x0000010005051836 */ /* 0x000fe20000000000 */
[----:B------:R-:W-:Y:S04]  /*7cf0*/  USEL UR46, UR4, URZ, UP0 ;  /* 0x000000ff042e7287 */ /* 0x000fe80008000000 */
[----:B------:R-:W-:Y:S04]  /*7d00*/  @P1 PRMT R0, R0, 0x654, R5 ;  /* 0x0000065400001816 */ /* 0x000fe80000000005 */
[----:B------:R3:W-:Y:S04]  /*7d10*/  @P1 SYNCS.ARRIVE.TRANS64.RED.A1T0 RZ, [R0+URZ], RZ ;  /* 0x000000ff00ff19a7 */ /* 0x0007e800081004ff */
.L_x_131:
[----:B------:R-:W4:Y:S01]  /*7d20*/  @P1 SYNCS.PHASECHK.TRANS64.TRYWAIT P0, [R3+URZ+0xe0], R2 ;  /* 0x0000e002030015a7 */ /* 0x000f2200080011ff */
[----:B------:R-:W-:Y:S01]  /*7d30*/  BSSY B1, `(.L_x_132) ;  /* 0x0000016000017945 */ /* 0x000fe20003800000 */
[----:B----4-:R-:W-:Y:S03]  /*7d40*/  @P1 SEL R46, RZ, 0x1, !P0 ;  /* 0x00000001ff2e1807 */ /* 0x010fe60004000000 */
[----:B------:R-:W-:Y:S05]  /*7d50*/  @!P1 BRA `(.L_x_133) ;  /* 0x00000000004c9947 */ /* 0x000fea0003800000 */
[----:B------:R-:W-:Y:S01]  /*7d60*/  ISETP.NE.AND P0, PT, R46, RZ, PT ;  /* 0x000000ff2e00720c */ /* 0x000fe20003f05270 */
[----:B------:R-:W-:Y:S01]  /*7d70*/  BSSY B0, `(.L_x_134) ;  /* 0x000000b000007945 */ /* 0x000fe20003800000 */
[----:B------:R-:W-:Y:S11]  /*7d80*/  ISETP.NE.AND P1, PT, R60, RZ, PT ;  /* 0x000000ff3c00720c */ /* 0x000ff60003f25270 */
[----:B------:R-:W-:Y:S02]  /*7d90*/  @!UPT UIADD3 URZ, UPT, UPT, URZ, URZ, URZ ;  /* 0x000000fffffff290 */ /* 0x000fe4000fffe0ff */
[C---:B------:R-:W-:Y:S01]  /*7da0*/  @P1 IMAD R6, R47.reuse, 0x2000, R96 ;  /* 0x000020002f061824 */ /* 0x040fe200078e0260 */
[C---:B------:R-:W-:Y:S01]  /*7db0*/  @P1 LEA R4, R47.reuse, R94, 0xd ;  /* 0x0000005e2f041211 */ /* 0x040fe200078e68ff */
[C---:B------:R-:W-:Y:S02]  /*7dc0*/  @P1 IMAD R5, R47.reuse, 0x2000, R95 ;  /* 0x000020002f051824 */ /* 0x040fe400078e025f */
[----:B------:R-:W-:Y:S01]  /*7dd0*/  @P1 IMAD R2, R47, 0x2000, R90 ;  /* 0x000020002f021824 */ /* 0x000fe200078e025a */
[----:B------:R-:W-:Y:S06]  /*7de0*/  @P0 BRA `(.L_x_135) ;  /* 0x00000000000c0947 */ /* 0x000fec0003800000 */
[----:B---3--:R-:W-:Y:S04]  /*7df0*/  SHF.L.U32 R0, R93, 0x1f, RZ ;  /* 0x0000001f5d007819 */ /* 0x008fe800000006ff */
[----:B------:R-:W3:Y:S02]  /*7e00*/  SYNCS.PHASECHK.TRANS64.TRYWAIT P0, [R3+URZ+0xe0], R0 ;  /* 0x0000e000030075a7 */ /* 0x000ee400080011ff */
[----:B---3--:R-:W-:Y:S05]  /*7e10*/  @!P0 BRA `(.L_x_136) ;  /* 0x00000034008c8947 */ /* 0x008fea0003800000 */
.L_x_135:
[----:B------:R-:W-:Y:S05]  /*7e20*/  BSYNC B0 ;  /* 0x0000000000007941 */ /* 0x000fea0003800000 */
.L_x_134:
[----:B------:R-:W-:Y:S02]  /*7e30*/  ISETP.NE.AND P0, PT, R60, RZ, PT ;  /* 0x000000ff3c00720c */ /* 0x000fe40003f05270 */
[----:B------:R-:W-:Y:S11]  /*7e40*/  IADD3 R47, PT, PT, R47, 0x1, RZ ;  /* 0x000000012f2f7810 */ /* 0x000ff60007ffe0ff */
[----:B------:R4:W1:Y:S04]  /*7e50*/  @P0 LDS.128 R48, [R6] ;  /* 0x0000000006300984 */ /* 0x0008680000000c00 */
[----:B------:R4:W1:Y:S04]  /*7e60*/  @P0 LDS.128 R56, [R5+0x10] ;  /* 0x0000100005380984 */ /* 0x0008680000000c00 */
[----:B------:R4:W1:Y:S04]  /*7e70*/  @P0 LDS.128 R64, [R4+0x20] ;  /* 0x0000200004400984 */ /* 0x0008680000000c00 */
[----:B------:R4:W1:Y:S02]  /*7e80*/  @P0 LDS.128 R72, [R2+0x30] ;  /* 0x0000300002480984 */ /* 0x0008640000000c00 */
.L_x_133:
[----:B------:R-:W-:Y:S05]  /*7e90*/  BSYNC B1 ;  /* 0x0000000000017941 */ /* 0x000fea0003800000 */
.L_x_132:
[----:B---3--:R-:W-:Y:S05]  /*7ea0*/  VIADD R0, R39, 0x20 ;  /* 0x0000002027007836 */ /* 0x008fea0000000000 */
[----:B------:R-:W-:Y:S04]  /*7eb0*/  SHF.R.U32.HI R0, RZ, 0x15, R0 ;  /* 0x00000015ff007819 */ /* 0x000fe80000011600 */
[----:B------:R-:W-:Y:S11]  /*7ec0*/  LOP3.LUT P0, RZ, R0, 0x3, R85, 0x48, !PT ;  /* 0x0000000300ff7812 */ /* 0x000ff60007804855 */
[----:B------:R-:W-:Y:S02]  /*7ed0*/  @!UPT UIADD3 URZ, UPT, UPT, URZ, URZ, URZ ;  /* 0x000000fffffff290 */ /* 0x000fe4000fffe0ff */
[----:B------:R-:W-:Y:S05]  /*7ee0*/  @!P0 BRA `(.L_x_137) ;  /* 0x0000000000408947 */ /* 0x000fea0003800000 */
[----:B------:R-:W3:Y:S01]  /*7ef0*/  LDCU.64 UR8, c[0x4][0x70] ;  /* 0x01000e00ff0877ac */ /* 0x000ee20008000a00 */
[----:B------:R-:W-:Y:S01]  /*7f00*/  MOV R3, 0x0 ;  /* 0x0000000000037802 */ /* 0x000fe20000000f00 */
[----:B------:R-:W-:Y:S02]  /*7f10*/  HFMA2 R12, -RZ, RZ, 0, 5.9604644775390625e-08 ;  /* 0x00000001ff0c7431 */ /* 0x000fe400000001ff */
[----:B------:R-:W-:Y:S02]  /*7f20*/  IMAD.MOV.U32 R8, RZ, RZ, 0x192 ;  /* 0x00000192ff087424 */ /* 0x000fe400078e00ff */
[----:B------:R-:W-:Y:S01]  /*7f30*/  IMAD.MOV.U32 R13, RZ, RZ, RZ ;  /* 0x000000ffff0d7224 */ /* 0x000fe200078e00ff */
[----:B------:R-:W5:Y:S01]  /*7f40*/  LDCU.64 UR6, c[0x4][0x78] ;  /* 0x01000f00ff0677ac */ /* 0x000f620008000a00 */
[----:B----4-:R-:W4:Y:S01]  /*7f50*/  LDC.64 R2, c[0x4][R3] ;  /* 0x0100000003027b82 */ /* 0x010f220000000a00 */
[----:B------:R-:W2:Y:S01]  /*7f60*/  LDCU.64 UR4, c[0x4][0x10] ;  /* 0x01000200ff0477ac */ /* 0x000ea20008000a00 */
[----:B---3--:R-:W-:Y:S01]  /*7f70*/  MOV R5, UR9 ;  /* 0x0000000900057c02 */ /* 0x008fe20008000f00 */
[----:B------:R-:W-:Y:S01]  /*7f80*/  IMAD.U32 R4, RZ, RZ, UR8 ;  /* 0x00000008ff047e24 */ /* 0x000fe2000f8e00ff */
[----:B-----5:R-:W-:Y:S01]  /*7f90*/  MOV R7, UR7 ;  /* 0x0000000700077c02 */ /* 0x020fe20008000f00 */
[----:B------:R-:W-:Y:S01]  /*7fa0*/  IMAD.U32 R6, RZ, RZ, UR6 ;  /* 0x00000006ff067e24 */ /* 0x000fe2000f8e00ff */
[----:B--2---:R-:W-:Y:S01]  /*7fb0*/  MOV R11, UR5 ;  /* 0x00000005000b7c02 */ /* 0x004fe20008000f00 */
[----:B------:R-:W-:Y:S02]  /*7fc0*/  IMAD.U32 R10, RZ, RZ, UR4 ;  /* 0x00000004ff0a7e24 */ /* 0x000fe4000f8e00ff */
[----:B------:R-:W-:Y:S07]  /*7fd0*/  LEPC R20, `(.L_x_137) ;  /* 0x000000001014794e */ /* 0x000fee0000000000 */
[----:B-1--4-:R-:W-:Y:S05]  /*7fe0*/  CALL.ABS.NOINC R2 ;  /* 0x0000000002007343 */ /* 0x012fea0003c00000 */
.L_x_137:
[C---:B-1----:R-:W-:Y:S01]  /*7ff0*/  SHF.L.U32 R40, R48.reuse, 0x10, RZ ;  /* 0x0000001030287819 */ /* 0x042fe200000006ff */
[----:B------:R-:W-:Y:S05]  /*8000*/  WARPSYNC.ALL ;  /* 0x0000000000007948 */ /* 0x000fea0003800000 */
[----:B------:R-:W-:Y:S01]  /*8010*/  R2UR UR4, R39 ;  /* 0x00000000270472ca */ /* 0x000fe200000e0000 */
[----:B------:R-:W-:Y:S01]  /*8020*/  BSSY.RECONVERGENT B0, `(.L_x_138) ;  /* 0x0000090000007945 */ /* 0x000fe20003800200 */
[----:B------:R-:W-:Y:S02]  /*8030*/  LOP3.LUT R43, R48, 0xffff0000, RZ, 0xc0, !PT ;  /* 0xffff0000302b7812 */ /* 0x000fe400078ec0ff */
[----:B------:R-:W-:Y:S02]  /*8040*/  LOP3.LUT R42, R49, 0xffff0000, RZ, 0xc0, !PT ;  /* 0xffff0000312a7812 */ /* 0x000fe400078ec0ff */
[----:B------:R-:W-:Y:S02]  /*8050*/  SHF.L.U32 R45, R51, 0x10, RZ ;  /* 0x00000010332d7819 */ /* 0x000fe400000006ff */
[----:B------:R-:W-:Y:S02]  /*8060*/  ISETP.NE.AND P6, PT, R99, RZ, PT ;  /* 0x000000ff6300720c */ /* 0x000fe40003fc5270 */
[----:B------:R-:W-:Y:S02]  /*8070*/  MOV R52, UR46 ;  /* 0x0000002e00347c02 */ /* 0x000fe40008000f00 */
[----:B------:R-:W-:Y:S01]  /*8080*/  MOV R61, UR55 ;  /* 0x00000037003d7c02 */ /* 0x000fe20008000f00 */
[----:B----4-:R-:W1:Y:S01]  /*8090*/  LDTM.x32 R4, tmem[UR4+0x20] ;  /* 0x00002004000479ee */ /* 0x010e6200082c0000 */
[----:B------:R-:W-:Y:S02]  /*80a0*/  LOP3.LUT R44, R75, 0xffff0000, RZ, 0xc0, !PT ;  /* 0xffff00004b2c7812 */ /* 0x000fe400078ec0ff */
[----:B------:R-:W-:Y:S02]  /*80b0*/  ISETP.NE.AND P0, PT, R98, RZ, PT ;  /* 0x000000ff6200720c */ /* 0x000fe40003f05270 */
[----:B------:R-:W-:Y:S03]  /*80c0*/  LEA R62, R47, UR43, 0x3 ;  /* 0x0000002b2f3e7c11 */ /* 0x000fe6000f8e18ff */
[----:B------:R-:W-:Y:S02]  /*80d0*/  @P6 LEA R52, R52, UR43, 0x3 ;  /* 0x0000002b34346c11 */ /* 0x000fe4000f8e18ff */
[----:B------:R-:W-:Y:S02]  /*80e0*/  @P6 SHF.L.U32 R63, R93, 0x1f, RZ ;  /* 0x0000001f5d3f6819 */ /* 0x000fe400000006ff */
[----:B------:R-:W-:Y:S04]  /*80f0*/  @P6 IADD3 R52, PT, PT, R52, 0x100, RZ ;  /* 0x0000010034346810 */ /* 0x000fe80007ffe0ff */
[----:B------:R-:W-:Y:S01]  /*8100*/  @P6 PRMT R61, R61, 0x654, R52 ;  /* 0x000006543d3d6816 */ /* 0x000fe20000000034 */
[C---:B-1----:R-:W-:Y:S01]  /*8110*/  FMUL R0, R38.reuse, R4 ;  /* 0x0000000426007220 */ /* 0x042fe20000400000 */
[C---:B------:R-:W-:Y:S01]  /*8120*/  FMUL R2, R38.reuse, R5 ;  /* 0x0000000526027220 */ /* 0x040fe20000400000 */
[C---:B------:R-:W-:Y:S01]  /*8130*/  FMUL R3, R38.reuse, R6 ;  /* 0x0000000626037220 */ /* 0x040fe20000400000 */
[----:B------:R-:W-:Y:S01]  /*8140*/  FMUL R7, R38, R7 ;  /* 0x0000000726077220 */ /* 0x000fe20000400000 */
[----:B------:R-:W-:Y:S01]  /*8150*/  FFMA R0, R41, R40, R0 ;  /* 0x0000002829007223 */ /* 0x000fe20000000000 */
[----:B------:R-:W-:Y:S01]  /*8160*/  SHF.L.U32 R40, R49, 0x10, RZ ;  /* 0x0000001031287819 */ /* 0x000fe200000006ff */
[C---:B------:R-:W-:Y:S01]  /*8170*/  FFMA R2, R41.reuse, R43, R2 ;  /* 0x0000002b29027223 */ /* 0x040fe20000000002 */
[----:B------:R-:W-:Y:S01]  /*8180*/  SHF.L.U32 R43, R50, 0x10, RZ ;  /* 0x00000010322b7819 */ /* 0x000fe200000006ff */
[C---:B------:R-:W-:Y:S01]  /*8190*/  FMUL R4, R38.reuse, R8 ;  /* 0x0000000826047220 */ /* 0x040fe20000400000 */
[----:B------:R-:W-:Y:S01]  /*81a0*/  FMUL R5, R38, R9 ;  /* 0x0000000926057220 */ /* 0x000fe20000400000 */
[C---:B------:R-:W-:Y:S01]  /*81b0*/  FFMA R3, R41.reuse, R40, R3 ;  /* 0x0000002829037223 */ /* 0x040fe20000000003 */
[----:B------:R-:W-:Y:S01]  /*81c0*/  LOP3.LUT R40, R50, 0xffff0000, RZ, 0xc0, !PT ;  /* 0xffff000032287812 */ /* 0x000fe200078ec0ff */
[----:B------:R-:W-:Y:S01]  /*81d0*/  FFMA R7, R41, R42, R7 ;  /* 0x0000002a29077223 */ /* 0x000fe20000000007 */
[----:B------:R-:W-:Y:S01]  /*81e0*/  LOP3.LUT R42, R51, 0xffff0000, RZ, 0xc0, !PT ;  /* 0xffff0000332a7812 */ /* 0x000fe200078ec0ff */
[----:B------:R-:W-:Y:S01]  /*81f0*/  FMUL R6, R38, R10 ;  /* 0x0000000a26067220 */ /* 0x000fe20000400000 */
[----:B------:R-:W-:Y:S01]  /*8200*/  F2FP.BF16.F32.PACK_AB R52, R2, R0 ;  /* 0x000000000234723e */ /* 0x000fe200000010ff */
[----:B------:R-:W-:Y:S01]  /*8210*/  FMUL R11, R38, R11 ;  /* 0x0000000b260b7220 */ /* 0x000fe20000400000 */
[----:B------:R-:W-:Y:S01]  /*8220*/  F2FP.BF16.F32.PACK_AB R53, R7, R3 ;  /* 0x000000030735723e */ /* 0x000fe200000010ff */
        /* <DEDUP_REMOVED lines=20> */
[C---:B------:R-:W-:Y:S01]  /*8370*/  FMUL R12, R38.reuse, R16 ;  /* 0x00000010260c7220 */ /* 0x040fe20000400000 */
        /* <DEDUP_REMOVED lines=13> */
[----:B------:R1:W-:Y:S01]  /*8450*/  STS.128 [R96+0x2000], R52 ;  /* 0x0020003460007388 */ /* 0x0003e20000000c00 */
[----:B------:R-:W-:Y:S01]  /*8460*/  F2FP.BF16.F32.PACK_AB R70, R13, R12 ;  /* 0x0000000c0d46723e */ /* 0x000fe200000010ff */
[----:B------:R-:W-:Y:S01]  /*8470*/  FFMA R19, R41, R40, R19 ;  /* 0x0000002829137223 */ /* 0x000fe20000000013 */
[----:B------:R-:W-:Y:S01]  /*8480*/  LOP3.LUT R40, R64, 0xffff0000, RZ, 0xc0, !PT ;  /* 0xffff000040287812 */ /* 0x000fe200078ec0ff */
[C---:B------:R-:W-:Y:S01]  /*8490*/  FMUL R16, R38.reuse, R20 ;  /* 0x0000001426107220 */ /* 0x040fe20000400000 */
[C---:B------:R-:W-:Y:S01]  /*84a0*/  FMUL R17, R38.reuse, R21 ;  /* 0x0000001526117220 */ /* 0x040fe20000400000 */
[C---:B------:R-:W-:Y:S01]  /*84b0*/  FMUL R18, R38.reuse, R22 ;  /* 0x0000001626127220 */ /* 0x040fe20000400000 */
[----:B------:R-:W-:Y:S01]  /*84c0*/  F2FP.BF16.F32.PACK_AB R71, R19, R14 ;  /* 0x0000000e1347723e */ /* 0x000fe200000010ff */
[----:B------:R-:W-:Y:S01]  /*84d0*/  FMUL R23, R38, R23 ;  /* 0x0000001726177220 */ /* 0x000fe20000400000 */
[----:B------:R-:W-:Y:S01]  /*84e0*/  FFMA R16, R41, R43, R16 ;  /* 0x0000002b29107223 */ /* 0x000fe20000000010 */
[----:B------:R-:W-:Y:S01]  /*84f0*/  SHF.L.U32 R43, R67, 0x10, RZ ;  /* 0x00000010432b7819 */ /* 0x000fe200000006ff */
[C---:B------:R-:W-:Y:S01]  /*8500*/  FFMA R17, R41.reuse, R40, R17 ;  /* 0x0000002829117223 */ /* 0x040fe20000000011 */
[----:B------:R1:W-:Y:S01]  /*8510*/  STS.128 [R95+0x2010], R68 ;  /* 0x002010445f007388 */ /* 0x0003e20000000c00 */
        /* <DEDUP_REMOVED lines=8> */
[C---:B------:R-:W-:Y:S01]  /*85a0*/  FMUL R22, R38.reuse, R26 ;  /* 0x0000001a26167220 */ /* 0x040fe20000400000 */
[----:B------:R-:W-:Y:S01]  /*85b0*/  FFMA R20, R41, R40, R20 ;  /* 0x0000002829147223 */ /* 0x000fe20000000014 */
[----:B------:R-:W-:Y:S01]  /*85c0*/  LOP3.LUT R40, R67, 0xffff0000, RZ, 0xc0, !PT ;  /* 0xffff000043287812 */ /* 0x000fe200078ec0ff */
[C---:B------:R-:W-:Y:S01]  /*85d0*/  FFMA R21, R41.reuse, R42, R21 ;  /* 0x0000002a29157223 */ /* 0x040fe20000000015 */
[C---:B------:R-:W-:Y:S01]  /*85e0*/  FFMA R22, R41.reuse, R43, R22 ;  /* 0x0000002b29167223 */ /* 0x040fe20000000016 */
[----:B------:R-:W-:Y:S01]  /*85f0*/  FMUL R27, R38, R27 ;  /* 0x0000001b261b7220 */ /* 0x000fe20000400000 */
[----:B------:R-:W-:Y:S01]  /*8600*/  SHF.L.U32 R43, R72, 0x10, RZ ;  /* 0x00000010482b7819 */ /* 0x000fe200000006ff */
[----:B------:R-:W-:Y:S01]  /*8610*/  FMUL R24, R38, R28 ;  /* 0x0000001c26187220 */ /* 0x000fe20000400000 */
[----:B------:R-:W-:Y:S01]  /*8620*/  LOP3.LUT R42, R72, 0xffff0000, RZ, 0xc0, !PT ;  /* 0xffff0000482a7812 */ /* 0x000fe200078ec0ff */
[C---:B------:R-:W-:Y:S01]  /*8630*/  FMUL R25, R38.reuse, R29 ;  /* 0x0000001d26197220 */ /* 0x040fe20000400000 */
[C---:B------:R-:W-:Y:S01]  /*8640*/  FMUL R26, R38.reuse, R30 ;  /* 0x0000001e261a7220 */ /* 0x040fe20000400000 */
[C---:B------:R-:W-:Y:S01]  /*8650*/  FFMA R27, R41.reuse, R40, R27 ;  /* 0x00000028291b7223 */ /* 0x040fe2000000001b */
[----:B------:R-:W-:Y:S01]  /*8660*/  FFMA R24, R41, R43, R24 ;  /* 0x0000002b29187223 */ /* 0x000fe20000000018 */
[----:B------:R-:W-:Y:S01]  /*8670*/  LOP3.LUT R40, R73, 0xffff0000, RZ, 0xc0, !PT ;  /* 0xffff000049287812 */ /* 0x000fe200078ec0ff */
[C---:B------:R-:W-:Y:S01]  /*8680*/  FFMA R25, R41.reuse, R42, R25 ;  /* 0x0000002a29197223 */ /* 0x040fe20000000019 */
[----:B------:R-:W-:Y:S01]  /*8690*/  FMUL R31, R38, R31 ;  /* 0x0000001f261f7220 */ /* 0x000fe20000400000 */
[----:B------:R-:W-:Y:S01]  /*86a0*/  SHF.L.U32 R43, R74, 0x10, RZ ;  /* 0x000000104a2b7819 */ /* 0x000fe200000006ff */
[----:B------:R-:W-:Y:S01]  /*86b0*/  FFMA R26, R41, R45, R26 ;  /* 0x0000002d291a7223 */ /* 0x000fe2000000001a */
        /* <DEDUP_REMOVED lines=29> */
[----:B------:R-:W-:Y:S02]  /*8890*/  UIADD3 UR9, UPT, UPT, UR49, 0x20, URZ ;  /* 0x0000002031097890 */ /* 0x000fe4000fffe0ff */
[----:B------:R-:W-:Y:S01]  /*88a0*/  UIADD3 UR8, UPT, UPT, UR43, 0x2200, URZ ;  /* 0x000022002b087890 */ /* 0x000fe2000fffe0ff */
[----:B------:R-:W-:Y:S01]  /*88b0*/  UMOV UR10, UR50 ;  /* 0x00000032000a7c82 */ /* 0x000fe20008000000 */
[----:B------:R-:W-:Y:S01]  /*88c0*/  UMOV UR11, UR44 ;  /* 0x0000002c000b7c82 */ /* 0x000fe20008000000 */
[----:B---3--:R-:W-:Y:S04]  /*88d0*/  UIADD3 UR4, UP0, UPT, UR6, 0xa80, URZ ;  /* 0x00000a8006047890 */ /* 0x008fe8000ff1e0ff */
[----:B------:R-:W-:Y:S09]  /*88e0*/  UIADD3.X UR5, UPT, UPT, URZ, UR7, URZ, UP0, !UPT ;  /* 0x00000007ff057290 */ /* 0x000ff200087fe4ff */
[----:B------:R3:W-:Y:S01]  /*88f0*/  UTMASTG.3D [UR8], [UR4] ;  /* 0x00000008040073b5 */ /* 0x0007e20008010000 */
[----:B------:R0:W-:Y:S01]  /*8900*/  UTMACMDFLUSH ;  /* 0x00000000000079b7 */ /* 0x0001e20000000000 */
[----:B---3--:R-:W-:Y:S04]  /*8910*/  DEPBAR.LE SB0, 0x1 ;  /* 0x000080400000791a */ /* 0x008fe80000000000 */
.L_x_139:
[----:B------:R-:W-:Y:S05]  /*8920*/  BSYNC.RECONVERGENT B0 ;  /* 0x0000000000007941 */ /* 0x000fea0003800200 */
.L_x_138:
[----:B------:R-:W-:Y:S01]  /*8930*/  BAR.SYNC.DEFER_BLOCKING 0x1, 0x80 ;  /* 0x0042000000007b1d */ /* 0x000fe20000010000 */
[----:B------:R-:W-:Y:S04]  /*8940*/  UIADD3 UR4, UPT, UPT, UR46, 0x1, URZ ;  /* 0x000000012e047890 */ /* 0x000fe8000fffe0ff */
[----:B------:R-:W-:Y:S04]  /*8950*/  UISETP.NE.AND UP0, UPT, UR4, 0x4, UPT ;  /* 0x000000040400788c */ /* 0x000fe8000bf05270 */
[----:B------:R-:W-:Y:S01]  /*8960*/  USEL UR45, UR4, URZ, UP0 ;  /* 0x000000ff042d7287 */ /* 0x000fe20008000000 */
[----:B------:R3:W-:Y:S01]  /*8970*/  @P6 SYNCS.ARRIVE.TRANS64.RED.A1T0 RZ, [R61+URZ], RZ ;  /* 0x000000ff3dff69a7 */ /* 0x0007e200081004ff */
[----:B------:R-:W-:Y:S01]  /*8980*/  BSSY B1, `(.L_x_140) ;  /* 0x0000017000017945 */ /* 0x000fe20003800000 */
[----:B------:R-:W4:Y:S02]  /*8990*/  @P6 SYNCS.PHASECHK.TRANS64.TRYWAIT P0, [R62+URZ+0xe0], R63 ;  /* 0x0000e03f3e0065a7 */ /* 0x000f2400080011ff */
[----:B----4-:R-:W-:Y:S01]  /*89a0*/  @P6 SEL R46, RZ, 0x1, !P0 ;  /* 0x00000001ff2e6807 */ /* 0x010fe20004000000 */
[----:B---3--:R-:W-:Y:S06]  /*89b0*/  @!P6 BRA `(.L_x_141) ;  /* 0x00000000004ce947 */ /* 0x008fec0003800000 */
        /* <DEDUP_REMOVED lines=9> */
[----:B------:R-:W-:Y:S04]  /*8a50*/  SHF.L.U32 R5, R93, 0x1f, RZ ;  /* 0x0000001f5d057819 */ /* 0x000fe800000006ff */
[----:B------:R-:W3:Y:S02]  /*8a60*/  SYNCS.PHASECHK.TRANS64.TRYWAIT P0, [R62+URZ+0xe0], R5 ;  /* 0x0000e0053e0075a7 */ /* 0x000ee400080011ff */
[----:B---3--:R-:W-:Y:S05]  /*8a70*/  @!P0 BRA `(.L_x_144) ;  /* 0x0000002800888947 */ /* 0x008fea0003800000 */
.L_x_143:
[----:B------:R-:W-:Y:S05]  /*8a80*/  BSYNC B0 ;  /* 0x0000000000007941 */ /* 0x000fea0003800000 */
.L_x_142:
[----:B------:R-:W-:Y:S02]  /*8a90*/  ISETP.NE.AND P0, PT, R60, RZ, PT ;  /* 0x000000ff3c00720c */ /* 0x000fe40003f05270 */
[----:B------:R-:W-:Y:S11]  /*8aa0*/  IADD3 R47, PT, PT, R47, 0x1, RZ ;  /* 0x000000012f2f7810 */ /* 0x000ff60007ffe0ff */
[----:B------:R4:W1:Y:S04]  /*8ab0*/  @P0 LDS.128 R48, [R4] ;  /* 0x0000000004300984 */ /* 0x0008680000000c00 */
[----:B------:R4:W1:Y:S04]  /*8ac0*/  @P0 LDS.128 R56, [R3+0x10] ;  /* 0x0000100003380984 */ /* 0x0008680000000c00 */
[----:B------:R4:W1:Y:S04]  /*8ad0*/  @P0 LDS.128 R64, [R2+0x20] ;  /* 0x0000200002400984 */ /* 0x0008680000000c00 */
[----:B------:R4:W1:Y:S02]  /*8ae0*/  @P0 LDS.128 R72, [R0+0x30] ;  /* 0x0000300000480984 */ /* 0x0008640000000c00 */
.L_x_141:
[----:B------:R-:W-:Y:S05]  /*8af0*/  BSYNC B1 ;  /* 0x0000000000017941 */ /* 0x000fea0003800000 */
.L_x_140:
[----:B----4-:R-:W-:Y:S05]  /*8b00*/  VIADD R0, R39, 0x40 ;  /* 0x0000004027007836 */ /* 0x010fea0000000000 */
        /* <DEDUP_REMOVED lines=9> */
[----:B------:R-:W4:Y:S01]  /*8ba0*/  LDCU.64 UR6, c[0x4][0x78] ;  /* 0x01000f00ff0677ac */ /* 0x000f220008000a00 */
[----:B------:R-:W1:Y:S01]  /*8bb0*/  LDC.64 R2, c[0x4][R3] ;  /* 0x0100000003027b82 */ /* 0x000e620000000a00 */
[----:B------:R-:W5:Y:S01]  /*8bc0*/  LDCU.64 UR4, c[0x4][0x10] ;  /* 0x01000200ff0477ac */ /* 0x000f620008000a00 */
[----:B---3--:R-:W-:Y:S01]  /*8bd0*/  MOV R5, UR9 ;  /* 0x0000000900057c02 */ /* 0x008fe20008000f00 */
[----:B------:R-:W-:Y:S01]  /*8be0*/  IMAD.U32 R4, RZ, RZ, UR8 ;  /* 0x00000008ff047e24 */ /* 0x000fe2000f8e00ff */
[----:B----4-:R-:W-:Y:S01]  /*8bf0*/  MOV R7, UR7 ;  /* 0x0000000700077c02 */ /* 0x010fe20008000f00 */
[----:B------:R-:W-:Y:S01]  /*8c00*/  IMAD.U32 R6, RZ, RZ, UR6 ;  /* 0x00000006ff067e24 */ /* 0x000fe2000f8e00ff */
[----:B-----5:R-:W-:Y:S01]  /*8c10*/  MOV R11, UR5 ;  /* 0x00000005000b7c02 */ /* 0x020fe20008000f00 */
[----:B------:R-:W-:Y:S02]  /*8c20*/  IMAD.U32 R10, RZ, RZ, UR4 ;  /* 0x00000004ff0a7e24 */ /* 0x000fe4000f8e00ff */
[----:B------:R-:W-:Y:S07]  /*8c30*/  LEPC R20, `(.L_x_145) ;  /* 0x000000001014794e */ /* 0x000fee0000000000 */
[----:B-12---:R-:W-:Y:S05]  /*8c40*/  CALL.ABS.NOINC R2 ;  /* 0x0000000002007343 */ /* 0x006fea0003c00000 */
.L_x_145:
        /* <DEDUP_REMOVED lines=10> */
[----:B---3--:R-:W1:Y:S01]  /*8cf0*/  LDTM.x32 R4, tmem[UR4+0x40] ;  /* 0x00004004000479ee */ /* 0x008e6200082c0000 */
        /* <DEDUP_REMOVED lines=136> */
.L_x_147:
[----:B------:R-:W-:Y:S05]  /*9580*/  BSYNC.RECONVERGENT B0 ;  /* 0x0000000000007941 */ /* 0x000fea0003800200 */
.L_x_146:
        /* <DEDUP_REMOVED lines=21> */
.L_x_151:
[----:B------:R-:W-:Y:S05]  /*96e0*/  BSYNC B0 ;  /* 0x0000000000007941 */ /* 0x000fea0003800000 */
.L_x_150:
[----:B------:R-:W-:Y:S11]  /*96f0*/  ISETP.NE.AND P0, PT, R60, RZ, PT ;  /* 0x000000ff3c00720c */ /* 0x000ff60003f05270 */
[----:B------:R-:W-:Y:S02]  /*9700*/  @!UPT UIADD3 URZ, UPT, UPT, URZ, URZ, URZ ;  /* 0x000000fffffff290 */ /* 0x000fe4000fffe0ff */
[----:B------:R4:W1:Y:S04]  /*9710*/  @P0 LDS.128 R48, [R3] ;  /* 0x0000000003300984 */ /* 0x0008680000000c00 */
[----:B------:R4:W1:Y:S04]  /*9720*/  @P0 LDS.128 R56, [R2+0x10] ;  /* 0x0000100002380984 */ /* 0x0008680000000c00 */
[----:B------:R4:W1:Y:S04]  /*9730*/  @P0 LDS.128 R64, [R0+0x20] ;  /* 0x0000200000400984 */ /* 0x0008680000000c00 */
[----:B------:R4:W1:Y:S02]  /*9740*/  @P0 LDS.128 R72, [R47+0x30] ;  /* 0x000030002f480984 */ /* 0x0008640000000c00 */
.L_x_149:
[----:B------:R-:W-:Y:S05]  /*9750*/  BSYNC B1 ;  /* 0x0000000000017941 */ /* 0x000fea0003800000 */
.L_x_148:
        /* <DEDUP_REMOVED lines=21> */
.L_x_153:
[----:B------:R-:W-:Y:S01]  /*98b0*/  ISETP.NE.AND P0, PT, R98, RZ, PT ;  /* 0x000000ff6200720c */ /* 0x000fe20003f05270 */
[----:B------:R-:W-:Y:S05]  /*98c0*/  WARPSYNC.ALL ;  /* 0x0000000000007948 */ /* 0x000fea0003800000 */
[----:B------:R-:W-:Y:S01]  /*98d0*/  R2UR UR4, R39 ;  /* 0x00000000270472ca */ /* 0x000fe200000e0000 */
[----:B------:R-:W-:Y:S01]  /*98e0*/  BSSY.RECONVERGENT B0, `(.L_x_154) ;  /* 0x000008c000007945 */ /* 0x000fe20003800200 */
[C---:B-1----:R-:W-:Y:S02]  /*98f0*/  SHF.L.U32 R40, R48.reuse, 0x10, RZ ;  /* 0x0000001030287819 */ /* 0x042fe400000006ff */
[----:B------:R-:W-:Y:S02]  /*9900*/  LOP3.LUT R42, R48, 0xffff0000, RZ, 0xc0, !PT ;  /* 0xffff0000302a7812 */ /* 0x000fe400078ec0ff */
[C---:B------:R-:W-:Y:S02]  /*9910*/  SHF.L.U32 R43, R49.reuse, 0x10, RZ ;  /* 0x00000010312b7819 */ /* 0x040fe400000006ff */
[----:B------:R-:W-:Y:S02]  /*9920*/  LOP3.LUT R44, R49, 0xffff0000, RZ, 0xc0, !PT ;  /* 0xffff0000312c7812 */ /* 0x000fe400078ec0ff */
[C---:B------:R-:W-:Y:S02]  /*9930*/  SHF.L.U32 R45, R50.reuse, 0x10, RZ ;  /* 0x00000010322d7819 */ /* 0x040fe400000006ff */
[----:B------:R-:W-:Y:S01]  /*9940*/  LOP3.LUT R46, R50, 0xffff0000, RZ, 0xc0, !PT ;  /* 0xffff0000322e7812 */ /* 0x000fe200078ec0ff */
[----:B---3--:R-:W1:Y:S01]  /*9950*/  LDTM.x32 R4, tmem[UR4+0x60] ;  /* 0x00006004000479ee */ /* 0x008e6200082c0000 */
[C---:B------:R-:W-:Y:S01]  /*9960*/  SHF.L.U32 R47, R51.reuse, 0x10, RZ ;  /* 0x00000010332f7819 */ /* 0x040fe200000006ff */
[----:B------:R-:W-:Y:S01]  /*9970*/  NOP ;  /* 0x0000000000007918 */ /* 0x000fe20000000000 */
[----:B------:R-:W-:Y:S02]  /*9980*/  LOP3.LUT R48, R51, 0xffff0000, RZ, 0xc0, !PT ;  /* 0xffff000033307812 */ /* 0x000fe400078ec0ff */
[C---:B------:R-:W-:Y:S02]  /*9990*/  SHF.L.U32 R49, R56.reuse, 0x10, RZ ;  /* 0x0000001038317819 */ /* 0x040fe400000006ff */
[----:B------:R-:W-:Y:S02]  /*99a0*/  LOP3.LUT R51, R56, 0xffff0000, RZ, 0xc0, !PT ;  /* 0xffff000038337812 */ /* 0x000fe400078ec0ff */
[C---:B------:R-:W-:Y:S02]  /*99b0*/  SHF.L.U32 R50, R57.reuse, 0x10, RZ ;  /* 0x0000001039327819 */ /* 0x040fe400000006ff */
[----:B------:R-:W-:Y:S02]  /*99c0*/  LOP3.LUT R52, R57, 0xffff0000, RZ, 0xc0, !PT ;  /* 0xffff000039347812 */ /* 0x000fe400078ec0ff */
[C---:B------:R-:W-:Y:S02]  /*99d0*/  SHF.L.U32 R53, R58.reuse, 0x10, RZ ;  /* 0x000000103a357819 */ /* 0x040fe400000006ff */
[----:B------:R-:W-:Y:S02]  /*99e0*/  LOP3.LUT R54, R58, 0xffff0000, RZ, 0xc0, !PT ;  /* 0xffff00003a367812 */ /* 0x000fe400078ec0ff */
[C---:B------:R-:W-:Y:S02]  /*99f0*/  SHF.L.U32 R55, R59.reuse, 0x10, RZ ;  /* 0x000000103b377819 */ /* 0x040fe400000006ff */
[----:B------:R-:W-:Y:S02]  /*9a00*/  IADD3 R102, PT, PT, R100, 0x160, RZ ;  /* 0x0000016064667810 */ /* 0x000fe40007ffe0ff */
[----:B------:R-:W-:Y:S02]  /*9a10*/  LOP3.LUT R56, R59, 0xffff0000, RZ, 0xc0, !PT ;  /* 0xffff00003b387812 */ /* 0x000fe400078ec0ff */
[----:B------:R-:W-:Y:S01]  /*9a20*/  SHF.L.U32 R57, R64, 0x10, RZ ;  /* 0x0000001040397819 */ /* 0x000fe200000006ff */
[----:B-1----:R-:W-:Y:S01]  /*9a30*/  FMUL R4, R38, R4 ;  /* 0x0000000426047220 */ /* 0x002fe20000400000 */
[----:B------:R-:W-:Y:S01]  /*9a40*/  LOP3.LUT R58, R64, 0xffff0000, RZ, 0xc0, !PT ;  /* 0xffff0000403a7812 */ /* 0x000fe200078ec0ff */
[----:B------:R-:W-:Y:S01]  /*9a50*/  FMUL R5, R38, R5 ;  /* 0x0000000526057220 */ /* 0x000fe20000400000 */
[----:B------:R-:W-:Y:S01]  /*9a60*/  LOP3.LUT R116, R102, 0xfefffff8, RZ, 0xc0, !PT ;  /* 0xfefffff866747812 */ /* 0x000fe200078ec0ff */
[C---:B------:R-:W-:Y:S01]  /*9a70*/  FFMA R4, R41.reuse, R40, R4 ;  /* 0x0000002829047223 */ /* 0x040fe20000000004 */
[C---:B------:R-:W-:Y:S01]  /*9a80*/  FMUL R6, R38.reuse, R6 ;  /* 0x0000000626067220 */ /* 0x040fe20000400000 */
[----:B------:R-:W-:Y:S01]  /*9a90*/  FFMA R5, R41, R42, R5 ;  /* 0x0000002a29057223 */ /* 0x000fe20000000005 */
[----:B------:R-:W-:Y:S01]  /*9aa0*/  SHF.L.U32 R59, R65, 0x10, RZ ;  /* 0x00000010413b7819 */ /* 0x000fe200000006ff */
[----:B------:R1:W-:Y:S01]  /*9ab0*/  SYNCS.ARRIVE.TRANS64.RED.A1T0 RZ, [R116+URZ], RZ ;  /* 0x000000ff74ff79a7 */ /* 0x0003e200081004ff */
[----:B------:R-:W-:Y:S01]  /*9ac0*/  FFMA R6, R41, R43, R6 ;  /* 0x0000002b29067223 */ /* 0x000fe20000000006 */
[C---:B------:R-:W-:Y:S01]  /*9ad0*/  FMUL R7, R38.reuse, R7 ;  /* 0x0000000726077220 */ /* 0x040fe20000400000 */
[----:B------:R-:W-:Y:S01]  /*9ae0*/  F2FP.BF16.F32.PACK_AB R104, R5, R4 ;  /* 0x000000040568723e */ /* 0x000fe200000010ff */
[C---:B------:R-:W-:Y:S01]  /*9af0*/  FMUL R8, R38.reuse, R8 ;  /* 0x0000000826087220 */ /* 0x040fe20000400000 */
[----:B------:R-:W-:Y:S01]  /*9b00*/  FMUL R9, R38, R9 ;  /* 0x0000000926097220 */ /* 0x000fe20000400000 */
[----:B------:R-:W-:Y:S01]  /*9b10*/  LOP3.LUT R60, R65, 0xffff0000, RZ, 0xc0, !PT ;  /* 0xffff0000413c7812 */ /* 0x000fe200078ec0ff */
[C---:B------:R-:W-:Y:S01]  /*9b20*/  FFMA R7, R41.reuse, R44, R7 ;  /* 0x0000002c29077223 */ /* 0x040fe20000000007 */
[C---:B------:R-:W-:Y:S01]  /*9b30*/  FFMA R8, R41.reuse, R45, R8 ;  /* 0x0000002d29087223 */ /* 0x040fe20000000008 */
[----:B------:R-:W-:Y:S01]  /*9b40*/  SHF.L.U32 R61, R66, 0x10, RZ ;  /* 0x00000010423d7819 */ /* 0x000fe200000006ff */
[----:B------:R-:W-:Y:S01]  /*9b50*/  FFMA R9, R41, R46, R9 ;  /* 0x0000002e29097223 */ /* 0x000fe20000000009 */
[C---:B------:R-:W-:Y:S01]  /*9b60*/  FMUL R10, R38.reuse, R10 ;  /* 0x0000000a260a7220 */ /* 0x040fe20000400000 */
[----:B------:R-:W-:Y:S01]  /*9b70*/  F2FP.BF16.F32.PACK_AB R105, R7, R6 ;  /* 0x000000060769723e */ /* 0x000fe200000010ff */
[C---:B------:R-:W-:Y:S01]  /*9b80*/  FMUL R11, R38.reuse, R11 ;  /* 0x0000000b260b7220 */ /* 0x040fe20000400000 */
[----:B------:R-:W-:Y:S01]  /*9b90*/  FMUL R0, R38, R12 ;  /* 0x0000000c26007220 */ /* 0x000fe20000400000 */
[----:B------:R-:W-:Y:S01]  /*9ba0*/  F2FP.BF16.F32.PACK_AB R106, R9, R8 ;  /* 0x00000008096a723e */ /* 0x000fe200000010ff */
[C---:B------:R-:W-:Y:S01]  /*9bb0*/  FFMA R10, R41.reuse, R47, R10 ;  /* 0x0000002f290a7223 */ /* 0x040fe2000000000a */
[C---:B------:R-:W-:Y:S01]  /*9bc0*/  FFMA R11, R41.reuse, R48, R11 ;  /* 0x00000030290b7223 */ /* 0x040fe2000000000b */
[----:B------:R-:W-:Y:S01]  /*9bd0*/  LOP3.LUT R62, R66, 0xffff0000, RZ, 0xc0, !PT ;  /* 0xffff0000423e7812 */ /* 0x000fe200078ec0ff */
[----:B------:R-:W-:Y:S01]  /*9be0*/  FFMA R0, R41, R49, R0 ;  /* 0x0000003129007223 */ /* 0x000fe20000000000 */
[C---:B------:R-:W-:Y:S01]  /*9bf0*/  FMUL R2, R38.reuse, R13 ;  /* 0x0000000d26027220 */ /* 0x040fe20000400000 */
[----:B------:R-:W-:Y:S01]  /*9c00*/  SHF.L.U32 R63, R67, 0x10, RZ ;  /* 0x00000010433f7819 */ /* 0x000fe200000006ff */
[C---:B------:R-:W-:Y:S01]  /*9c10*/  FMUL R3, R38.reuse, R14 ;  /* 0x0000000e26037220 */ /* 0x040fe20000400000 */
[----:B------:R-:W-:Y:S01]  /*9c20*/  F2FP.BF16.F32.PACK_AB R107, R11, R10 ;  /* 0x0000000a0b6b723e */ /* 0x000fe200000010ff */
[----:B------:R-:W-:Y:S01]  /*9c30*/  FFMA R2, R41, R51, R2 ;  /* 0x0000003329027223 */ /* 0x000fe20000000002 */
[C---:B------:R-:W-:Y:S01]  /*9c40*/  FMUL R15, R38.reuse, R15 ;  /* 0x0000000f260f7220 */ /* 0x040fe20000400000 */
[C---:B------:R-:W-:Y:S01]  /*9c50*/  FMUL R12, R38.reuse, R16 ;  /* 0x00000010260c7220 */ /* 0x040fe20000400000 */
[----:B------:R-:W-:Y:S01]  /*9c60*/  FMUL R13, R38, R17 ;  /* 0x00000011260d7220 */ /* 0x000fe20000400000 */
[----:B------:R1:W-:Y:S01]  /*9c70*/  STS.128 [R96+0x6000], R104 ;  /* 0x0060006860007388 */ /* 0x0003e20000000c00 */
[----:B------:R-:W-:Y:S01]  /*9c80*/  LOP3.LUT R64, R67, 0xffff0000, RZ, 0xc0, !PT ;  /* 0xffff000043407812 */ /* 0x000fe200078ec0ff */
[C---:B------:R-:W-:Y:S01]  /*9c90*/  FFMA R3, R41.reuse, R50, R3 ;  /* 0x0000003229037223 */ /* 0x040fe20000000003 */
[----:B------:R-:W-:Y:S01]  /*9ca0*/  SHF.L.U32 R65, R72, 0x10, RZ ;  /* 0x0000001048417819 */ /* 0x000fe200000006ff */
[C---:B------:R-:W-:Y:S01]  /*9cb0*/  FFMA R15, R41.reuse, R52, R15 ;  /* 0x00000034290f7223 */ /* 0x040fe2000000000f */
[----:B------:R-:W-:Y:S01]  /*9cc0*/  F2FP.BF16.F32.PACK_AB R108, R2, R0 ;  /* 0x00000000026c723e */ /* 0x000fe200000010ff */
[C---:B------:R-:W-:Y:S01]  /*9cd0*/  FFMA R12, R41.reuse, R53, R12 ;  /* 0x00000035290c7223 */ /* 0x040fe2000000000c */
[C---:B------:R-:W-:Y:S01]  /*9ce0*/  FFMA R13, R41.reuse, R54, R13 ;  /* 0x00000036290d7223 */ /* 0x040fe2000000000d */
[C---:B------:R-:W-:Y:S01]  /*9cf0*/  FMUL R14, R38.reuse, R18 ;  /* 0x00000012260e7220 */ /* 0x040fe20000400000 */
[C---:B------:R-:W-:Y:S01]  /*9d00*/  FMUL R19, R38.reuse, R19 ;  /* 0x0000001326137220 */ /* 0x040fe20000400000 */
[C---:B------:R-:W-:Y:S01]  /*9d10*/  FMUL R16, R38.reuse, R20 ;  /* 0x0000001426107220 */ /* 0x040fe20000400000 */
[C---:B------:R-:W-:Y:S01]  /*9d20*/  FMUL R17, R38.reuse, R21 ;  /* 0x0000001526117220 */ /* 0x040fe20000400000 */
[C---:B------:R-:W-:Y:S01]  /*9d30*/  FFMA R14, R41.reuse, R55, R14 ;  /* 0x00000037290e7223 */ /* 0x040fe2000000000e */
        /* <DEDUP_REMOVED lines=9> */
[----:B------:R-:W-:Y:S01]  /*9dd0*/  FFMA R23, R41, R60, R23 ;  /* 0x0000003c29177223 */ /* 0x000fe20000000017 */
[C---:B------:R-:W-:Y:S01]  /*9de0*/  FMUL R27, R38.reuse, R27 ;  /* 0x0000001b261b7220 */ /* 0x040fe20000400000 */
[----:B------:R-:W-:Y:S01]  /*9df0*/  F2FP.BF16.F32.PACK_AB R109, R15, R3 ;  /* 0x000000030f6d723e */ /* 0x000fe200000010ff */
[----:B------:R-:W-:Y:S01]  /*9e00*/  FFMA R20, R41, R61, R20 ;  /* 0x0000003d29147223 */ /* 0x000fe20000000014 */
[----:B------:R-:W-:Y:S01]  /*9e10*/  F2FP.BF16.F32.PACK_AB R110, R13, R12 ;  /* 0x0000000c0d6e723e */ /* 0x000fe200000010ff */
[----:B------:R-:W-:Y:S01]  /*9e20*/  FMUL R24, R38, R28 ;  /* 0x0000001c26187220 */ /* 0x000fe20000400000 */
[----:B------:R-:W-:Y:S01]  /*9e30*/  F2FP.BF16.F32.PACK_AB R111, R19, R14 ;  /* 0x0000000e136f723e */ /* 0x000fe200000010ff */
[----:B------:R-:W-:Y:S01]  /*9e40*/  FFMA R21, R41, R62, R21 ;  /* 0x0000003e29157223 */ /* 0x000fe20000000015 */
[----:B------:R-:W-:Y:S01]  /*9e50*/  LOP3.LUT R66, R72, 0xffff0000, RZ, 0xc0, !PT ;  /* 0xffff000048427812 */ /* 0x000fe200078ec0ff */
[C---:B------:R-:W-:Y:S01]  /*9e60*/  FMUL R25, R38.reuse, R29 ;  /* 0x0000001d26197220 */ /* 0x040fe20000400000 */
[----:B------:R-:W-:Y:S01]  /*9e70*/  SHF.L.U32 R67, R73, 0x10, RZ ;  /* 0x0000001049437819 */ /* 0x000fe200000006ff */
[----:B------:R1:W-:Y:S01]  /*9e80*/  STS.128 [R95+0x6010], R108 ;  /* 0x0060106c5f007388 */ /* 0x0003e20000000c00 */
[----:B------:R-:W-:Y:S01]  /*9e90*/  FFMA R22, R41, R63, R22 ;  /* 0x0000003f29167223 */ /* 0x000fe20000000016 */
[----:B------:R-:W-:Y:S01]  /*9ea0*/  LOP3.LUT R68, R73, 0xffff0000, RZ, 0xc0, !PT ;  /* 0xffff000049447812 */ /* 0x000fe200078ec0ff */
[----:B------:R-:W-:Y:S01]  /*9eb0*/  FMUL R26, R38, R30 ;  /* 0x0000001e261a7220 */ /* 0x000fe20000400000 */
[C---:B------:R-:W-:Y:S01]  /*9ec0*/  FFMA R27, R41.reuse, R64, R27 ;  /* 0x00000040291b7223 */ /* 0x040fe2000000001b */
[----:B------:R-:W-:Y:S01]  /*9ed0*/  SHF.L.U32 R69, R74, 0x10, RZ ;  /* 0x000000104a457819 */ /* 0x000fe200000006ff */
[----:B------:R-:W-:Y:S01]  /*9ee0*/  FMUL R31, R38, R31 ;  /* 0x0000001f261f7220 */ /* 0x000fe20000400000 */
[C---:B------:R-:W-:Y:S01]  /*9ef0*/  FFMA R24, R41.reuse, R65, R24 ;  /* 0x0000004129187223 */ /* 0x040fe20000000018 */
[----:B------:R-:W-:Y:S01]  /*9f00*/  LOP3.LUT R70, R74, 0xffff0000, RZ, 0xc0, !PT ;  /* 0xffff00004a467812 */ /* 0x000fe200078ec0ff */
[C---:B------:R-:W-:Y:S01]  /*9f10*/  FMUL R28, R38.reuse, R32 ;  /* 0x00000020261c7220 */ /* 0x040fe20000400000 */
[----:B------:R-:W-:Y:S01]  /*9f20*/  FFMA R25, R41, R66, R25 ;  /* 0x0000004229197223 */ /* 0x000fe20000000019 */
[----:B------:R-:W-:Y:S01]  /*9f30*/  SHF.L.U32 R71, R75, 0x10, RZ ;  /* 0x000000104b477819 */ /* 0x000fe200000006ff */
[C---:B------:R-:W-:Y:S01]  /*9f40*/  FMUL R29, R38.reuse, R33 ;  /* 0x00000021261d7220 */ /* 0x040fe20000400000 */
[----:B------:R-:W-:Y:S01]  /*9f50*/  FFMA R26, R41, R67, R26 ;  /* 0x00000043291a7223 */ /* 0x000fe2000000001a */
[----:B------:R-:W-:Y:S01]  /*9f60*/  LOP3.LUT R72, R75, 0xffff0000, RZ, 0xc0, !PT ;  /* 0xffff00004b487812 */ /* 0x000fe200078ec0ff */
        /* <DEDUP_REMOVED lines=8> */
[----:B------:R-:W-:Y:S01]  /*9ff0*/  FFMA R30, R41, R71, R30 ;  /* 0x00000047291e7223 */ /* 0x000fe2000000001e */
[----:B------:R-:W-:Y:S01]  /*a000*/  F2FP.BF16.F32.PACK_AB R115, R27, R22 ;  /* 0x000000161b73723e */ /* 0x000fe200000010ff */
[----:B------:R-:W-:Y:S01]  /*a010*/  FFMA R35, R41, R72, R35 ;  /* 0x0000004829237223 */ /* 0x000fe20000000023 */
[----:B------:R-:W-:Y:S02]  /*a020*/  F2FP.BF16.F32.PACK_AB R100, R25, R24 ;  /* 0x000000181964723e */ /* 0x000fe400000010ff */
[----:B------:R-:W-:Y:S01]  /*a030*/  F2FP.BF16.F32.PACK_AB R101, R31, R26 ;  /* 0x0000001a1f65723e */ /* 0x000fe200000010ff */
[----:B------:R1:W-:Y:S01]  /*a040*/  STS.128 [R94+0x6020], R112 ;  /* 0x006020705e007388 */ /* 0x0003e20000000c00 */
        /* <DEDUP_REMOVED lines=21> */
.L_x_155:
[----:B------:R-:W-:Y:S05]  /*a1a0*/  BSYNC.RECONVERGENT B0 ;  /* 0x0000000000007941 */ /* 0x000fea0003800200 */
.L_x_154:
[----:B------:R-:W-:Y:S01]  /*a1b0*/  BAR.SYNC.DEFER_BLOCKING 0x1, 0x80 ;  /* 0x0042000000007b1d */ /* 0x000fe20000010000 */
[----:B------:R-:W-:Y:S01]  /*a1c0*/  UISETP.NE.AND UP0, UPT, UR47, -0x4, UPT ;  /* 0xfffffffc2f00788c */ /* 0x000fe2000bf05270 */
[----:B------:R-:W-:Y:S08]  /*a1d0*/  IADD3 R0, PT, PT, R36, 0x1, RZ ;  /* 0x0000000124007810 */ /* 0x000ff00007ffe0ff */
[----:B------:R-:W-:Y:S05]  /*a1e0*/  BRA.U !UP0, `(.L_x_156) ;  /* 0x0000000108287547 */ /* 0x000fea000b800000 */
[----:B------:R-:W-:Y:S01]  /*a1f0*/  ISETP.NE.AND P0, PT, R99, RZ, PT ;  /* 0x000000ff6300720c */ /* 0x000fe20003f05270 */
[----:B------:R-:W-:Y:S01]  /*a200*/  IMAD.U32 R3, RZ, RZ, UR46 ;  /* 0x0000002eff037e24 */ /* 0x000fe2000f8e00ff */
[----:B------:R-:W-:Y:S01]  /*a210*/  UIADD3 UR4, UPT, UPT, UR46, 0x1, URZ ;  /* 0x000000012e047890 */ /* 0x000fe2000fffe0ff */
[----:B------:R-:W-:Y:S03]  /*a220*/  IMAD.U32 R2, RZ, RZ, UR55 ;  /* 0x00000037ff027e24 */ /* 0x000fe6000f8e00ff */
[----:B------:R-:W-:Y:S04]  /*a230*/  UISETP.NE.AND UP0, UPT, UR4, 0x4, UPT ;  /* 0x000000040400788c */ /* 0x000fe8000bf05270 */
[----:B------:R-:W-:Y:S03]  /*a240*/  USEL UR46, UR4, URZ, UP0 ;  /* 0x000000ff042e7287 */ /* 0x000fe60008000000 */
[----:B------:R-:W-:Y:S05]  /*a250*/  @P0 LEA R3, R3, UR43, 0x3 ;  /* 0x0000002b03030c11 */ /* 0x000fea000f8e18ff */
[----:B------:R-:W-:Y:S05]  /*a260*/  @P0 VIADD R3, R3, 0x100 ;  /* 0x0000010003030836 */ /* 0x000fea0000000000 */
[----:B------:R-:W-:Y:S04]  /*a270*/  @P0 PRMT R2, R2, 0x654, R3 ;  /* 0x0000065402020816 */ /* 0x000fe80000000003 */
[----:B------:R3:W-:Y:S03]  /*a280*/  @P0 SYNCS.ARRIVE.TRANS64.RED.A1T0 RZ, [R2+URZ], RZ ;  /* 0x000000ff02ff09a7 */ /* 0x0007e600081004ff */
.L_x_156:
[----:B------:R-:W-:Y:S01]  /*a290*/  R2UR UR4, R86 ;  /* 0x00000000560472ca */ /* 0x000fe200000e0000 */
[----:B------:R-:W-:Y:S01]  /*a2a0*/  UISETP.NE.AND UP0, UPT, UR62, URZ, UPT ;  /* 0x000000ff3e00728c */ /* 0x000fe2000bf05270 */
[----:B------:R-:W-:Y:S01]  /*a2b0*/  ISETP.NE.AND P0, PT, R89, 0x2, PT ;  /* 0x000000025900780c */ /* 0x000fe20003f05270 */
[----:B------:R-:W-:Y:S01]  /*a2c0*/  UIADD3 UR47, UPT, UPT, UR47, 0x4, URZ ;  /* 0x000000042f2f7890 */ /* 0x000fe2000fffe0ff */
[----:B------:R-:W-:Y:S01]  /*a2d0*/  ISETP.NE.AND P1, PT, R0, 0x2, PT ;  /* 0x000000020000780c */ /* 0x000fe20003f25270 */
[----:B------:R-:W-:Y:S01]  /*a2e0*/  UIADD3 UR11, UPT, UPT, UR36, UR63, URZ ;  /* 0x0000003f240b7290 */ /* 0x000fe2000fffe0ff */
[----:B---3--:R-:W-:Y:S01]  /*a2f0*/  SEL R2, RZ, 0x1, P0 ;  /* 0x00000001ff027807 */ /* 0x008fe20000000000 */
[----:B------:R-:W-:Y:S01]  /*a300*/  UMOV UR44, UR61 ;  /* 0x0000003d002c7c82 */ /* 0x000fe20008000000 */
[----:B------:R-:W-:Y:S02]  /*a310*/  SEL R3, RZ, 0x1, P1 ;  /* 0x00000001ff037807 */ /* 0x000fe40000800000 */
[----:B------:R-:W-:Y:S02]  /*a320*/  LOP3.LUT R91, R91, R2, RZ, 0x3c, !PT ;  /* 0x000000025b5b7212 */ /* 0x000fe400078e3cff */
[----:B------:R-:W-:Y:S01]  /*a330*/  LOP3.LUT R92, R92, R3, RZ, 0x3c, !PT ;  /* 0x000000035c5c7212 */ /* 0x000fe200078e3cff */
[----:B------:R-:W-:Y:S01]  /*a340*/  UIADD3 UR16, UPT, UPT, UR37, UR4, URZ ;  /* 0x0000000425107290 */ /* 0x000fe2000fffe0ff */
[----:B------:R-:W-:Y:S02]  /*a350*/  SEL R89, R89, RZ, P0 ;  /* 0x000000ff59597207 */ /* 0x000fe40000000000 */
[----:B------:R-:W-:Y:S01]  /*a360*/  SEL R36, R0, RZ, P1 ;  /* 0x000000ff00247207 */ /* 0x000fe20000800000 */
[----:B------:R-:W-:Y:S08]  /*a370*/  BRA.U UP0, `(.L_x_157) ;  /* 0xffffffbd00fc7547 */ /* 0x000ff0000b83ffff */
[----:B------:R-:W3:Y:S01]  /*a380*/  LDCU.64 UR4, c[0x0][0xc88] ;  /* 0x00019100ff0477ac */ /* 0x000ee20008000a00 */
[----:B------:R-:W4:Y:S01]  /*a390*/  LDCU.64 UR6, c[0x0][0xc90] ;  /* 0x00019200ff0677ac */ /* 0x000f220008000a00 */
[----:B---3--:R-:W-:Y:S02]  /*a3a0*/  ISETP.NE.U32.AND P2, PT, RZ, UR4, PT ;  /* 0x00000004ff007c0c */ /* 0x008fe4000bf45070 */
[----:B----4-:R-:W-:Y:S02]  /*a3b0*/  ISETP.NE.U32.AND P1, PT, RZ, UR6, PT ;  /* 0x00000006ff007c0c */ /* 0x010fe4000bf25070 */
[----:B------:R-:W-:Y:S02]  /*a3c0*/  ISETP.NE.AND.EX P2, PT, RZ, UR5, PT, P2 ;  /* 0x00000005ff007c0c */ /* 0x000fe4000bf45320 */
[----:B------:R-:W-:-:S13]  /*a3d0*/  ISETP.NE.AND.EX P0, PT, RZ, UR7, PT, P1 ;  /* 0x00000007ff007c0c */ /* 0x000fda000bf05310 */
[----:B------:R-:W-:Y:S05]  /*a3e0*/  @P2 BRA P0, `(.L_x_158) ;  /* 0x00000000003c2947 */ /* 0x000fea0000000000 */
[----:B------:R-:W-:-:S13]  /*a3f0*/  ISETP.NE.AND.EX P1, PT, RZ, UR7, PT, P1 ;  /* 0x00000007ff007c0c */ /* 0x000fda000bf25310 */
[----:B------:R-:W-:Y:S05]  /*a400*/  @P1 BRA `(.L_x_159) ;  /* 0x00000000000c1947 */ /* 0x000fea0003800000 */
[----:B------:R-:W-:-:S13]  /*a410*/  FSETP.NEU.AND P0, PT, R41, RZ, PT ;  /* 0x000000ff2900720b */ /* 0x000fda0003f0d000 */
[----:B------:R-:W-:Y:S05]  /*a420*/  @!P0 EXIT ;  /* 0x000000000000894d */ /* 0x000fea0003800000 */
[----:B------:R-:W-:Y:S05]  /*a430*/  BRA `(.L_x_158) ;  /* 0x0000000000287947 */ /* 0x000fea0003800000 */
.L_x_159:
[----:B------:R-:W-:Y:S01]  /*a440*/  ISETP.NE.AND P0, PT, R88, RZ, PT ;  /* 0x000000ff5800720c */ /* 0x000fe20003f05270 */
[----:B------:R-:W-:-:S12]  /*a450*/  BSSY.RECONVERGENT B0, `(.L_x_158) ;  /* 0x0000008000007945 */ /* 0x000fd80003800200 */
[----:B------:R-:W-:Y:S05]  /*a460*/  @P0 BRA `(.L_x_160) ;  /* 0x0000000000100947 */ /* 0x000fea0003800000 */
[----:B------:R-:W-:-:S04]  /*a470*/  ISETP.NE.U32.AND P0, PT, RZ, UR4, PT ;  /* 0x00000004ff007c0c */ /* 0x000fc8000bf05070 */
[----:B------:R-:W-:-:S13]  /*a480*/  ISETP.NE.AND.EX P0, PT, RZ, UR5, PT, P0 ;  /* 0x00000005ff007c0c */ /* 0x000fda000bf05300 */
[----:B------:R-:W-:Y:S05]  /*a490*/  @!P0 EXIT ;  /* 0x000000000000894d */ /* 0x000fea0003800000 */
[----:B------:R-:W-:Y:S05]  /*a4a0*/  BRA `(.L_x_161) ;  /* 0x0000000000087947 */ /* 0x000fea0003800000 */
.L_x_160:
[----:B------:R-:W-:-:S13]  /*a4b0*/  FSETP.NEU.AND P0, PT, R41, RZ, PT ;  /* 0x000000ff2900720b */ /* 0x000fda0003f0d000 */
[----:B------:R-:W-:Y:S05]  /*a4c0*/  @!P0 EXIT ;  /* 0x000000000000894d */ /* 0x000fea0003800000 */
.L_x_161:
[----:B------:R-:W-:Y:S05]  /*a4d0*/  BSYNC.RECONVERGENT B0 ;  /* 0x0000000000007941 */ /* 0x000fea0003800200 */
.L_x_158:
[----:B------:R-:W-:Y:S01]  /*a4e0*/  ULEA UR6, UR46, UR43, 0x3 ;  /* 0x0000002b2e067291 */ /* 0x000fe2000f8e18ff */
[----:B------:R-:W-:-:S04]  /*a4f0*/  DEPBAR.LE SB0, 0x0 ;  /* 0x000080000000791a */ /* 0x000fc80000000000 */
[----:B------:R-:W-:-:S04]  /*a500*/  UIADD3 UR6, UPT, UPT, UR6, 0x100, URZ ;  /* 0x0000010006067890 */ /* 0x000fc8000fffe0ff */
[----:B------:R-:W-:-:S09]  /*a510*/  UPRMT UR6, UR55, 0x654, UR6 ;  /* 0x0000065437067896 */ /* 0x000fd20008000006 */
[----:B------:R-:W-:Y:S01]  /*a520*/  SYNCS.ARRIVE.TRANS64.RED.A1T0 RZ, [UR6], RZ ;  /* 0x000000ffffff79a7 */ /* 0x000fe20008100406 */
[----:B------:R-:W-:Y:S05]  /*a530*/  EXIT ;  /* 0x000000000000794d */ /* 0x000fea0003800000 */
.L_x_25:
[----:B--2---:R2:W3:Y:S02]  /*a540*/  SYNCS.PHASECHK.TRANS64.TRYWAIT P0, [R3+URZ+0x180], R2 ;  /* 0x00018002030075a7 */ /* 0x0044e400080011ff */
[----:B---3--:R-:W-:Y:S05]  /*a550*/  @!P0 NANOSLEEP.SYNCS 0x989680 ;  /* 0x009896800000895d */ /* 0x008fea0003900000 */
[----:B------:R-:W3:Y:S02]  /*a560*/  @!P0 SYNCS.PHASECHK.TRANS64 P0, [R3+URZ+0x180], R2 ;  /* 0x00018002030085a7 */ /* 0x000ee400080010ff */
[----:B---3--:R-:W-:Y:S05]  /*a570*/  @!P0 BRA `(.L_x_25) ;  /* 0xfffffffc00f08947 */ /* 0x008fea000383ffff */
[----:B------:R-:W-:Y:S05]  /*a580*/  BRA `(.L_x_162) ;  /* 0xffffff7400dc7947 */ /* 0x000fea000383ffff */
.L_x_28:
[----:B-1----:R-:W-:-:S07]  /*a590*/  MOV R0, UR6 ;  /* 0x0000000600007c02 */ /* 0x002fce0008000f00 */
.L_x_163:
[----:B-1----:R1:W2:Y:S02]  /*a5a0*/  SYNCS.PHASECHK.TRANS64.TRYWAIT P0, [R0+URZ+0x70], R3 ;  /* 0x00007003000075a7 */ /* 0x0022a400080011ff */
[----:B--2---:R-:W-:Y:S05]  /*a5b0*/  @!P0 NANOSLEEP.SYNCS 0x989680 ;  /* 0x009896800000895d */ /* 0x004fea0003900000 */
[----:B------:R-:W2:Y:S02]  /*a5c0*/  @!P0 SYNCS.PHASECHK.TRANS64 P0, [R0+URZ+0x70], R3 ;  /* 0x00007003000085a7 */ /* 0x000ea400080010ff */
[----:B--2---:R-:W-:Y:S05]  /*a5d0*/  @!P0 BRA `(.L_x_163) ;  /* 0xfffffffc00f08947 */ /* 0x004fea000383ffff */
[----:B------:R-:W-:Y:S05]  /*a5e0*/  BRA `(.L_x_27) ;  /* 0xffffff7800447947 */ /* 0x000fea000383ffff */
.L_x_37:
[----:B-1----:R-:W-:-:S07]  /*a5f0*/  MOV R0, UR7 ;  /* 0x0000000700007c02 */ /* 0x002fce0008000f00 */
.L_x_164:
[----:B-1----:R1:W2:Y:S02]  /*a600*/  SYNCS.PHASECHK.TRANS64.TRYWAIT P0, [R0+URZ+0x70], R3 ;  /* 0x00007003000075a7 */ /* 0x0022a400080011ff */
[----:B--2---:R-:W-:Y:S05]  /*a610*/  @!P0 NANOSLEEP.SYNCS 0x989680 ;  /* 0x009896800000895d */ /* 0x004fea0003900000 */
[----:B------:R-:W2:Y:S02]  /*a620*/  @!P0 SYNCS.PHASECHK.TRANS64 P0, [R0+URZ+0x70], R3 ;  /* 0x00007003000085a7 */ /* 0x000ea400080010ff */
[----:B--2---:R-:W-:Y:S05]  /*a630*/  @!P0 BRA `(.L_x_164) ;  /* 0xfffffffc00f08947 */ /* 0x004fea000383ffff */
[----:B------:R-:W-:Y:S05]  /*a640*/  BRA `(.L_x_36) ;  /* 0xffffff7c00607947 */ /* 0x000fea000383ffff */
.L_x_44:
[----:B-1----:R1:W4:Y:S02]  /*a650*/  SYNCS.PHASECHK.TRANS64.TRYWAIT P0, [R3+URZ+0x130], R0 ;  /* 0x00013000030075a7 */ /* 0x00232400080011ff */
[----:B----4-:R-:W-:Y:S05]  /*a660*/  @!P0 NANOSLEEP.SYNCS 0x989680 ;  /* 0x009896800000895d */ /* 0x010fea0003900000 */
[----:B------:R-:W4:Y:S02]  /*a670*/  @!P0 SYNCS.PHASECHK.TRANS64 P0, [R3+URZ+0x130], R0 ;  /* 0x00013000030085a7 */ /* 0x000f2400080010ff */
[----:B----4-:R-:W-:Y:S05]  /*a680*/  @!P0 BRA `(.L_x_44) ;  /* 0xfffffffc00f08947 */ /* 0x010fea000383ffff */
[----:B------:R-:W-:Y:S05]  /*a690*/  BRA `(.L_x_165) ;  /* 0xffffff8000607947 */ /* 0x000fea000383ffff */
.L_x_48:
[----:B-1----:R-:W-:-:S07]  /*a6a0*/  MOV R0, UR4 ;  /* 0x0000000400007c02 */ /* 0x002fce0008000f00 */
.L_x_166:
[----:B-1----:R1:W2:Y:S02]  /*a6b0*/  SYNCS.PHASECHK.TRANS64.TRYWAIT P0, [R0+URZ], R3 ;  /* 0x00000003000075a7 */ /* 0x0022a400080011ff */
[----:B--2---:R-:W-:Y:S05]  /*a6c0*/  @!P0 NANOSLEEP.SYNCS 0x989680 ;  /* 0x009896800000895d */ /* 0x004fea0003900000 */
[----:B------:R-:W2:Y:S02]  /*a6d0*/  @!P0 SYNCS.PHASECHK.TRANS64 P0, [R0+URZ], R3 ;  /* 0x00000003000085a7 */ /* 0x000ea400080010ff */
[----:B--2---:R-:W-:Y:S05]  /*a6e0*/  @!P0 BRA `(.L_x_166) ;  /* 0xfffffffc00f08947 */ /* 0x004fea000383ffff */
[----:B------:R-:W-:Y:S05]  /*a6f0*/  BRA `(.L_x_167) ;  /* 0xffffff8800087947 */ /* 0x000fea000383ffff */
.L_x_49:
[----:B------:R-:W-:-:S07]  /*a700*/  MOV R0, UR5 ;  /* 0x0000000500007c02 */ /* 0x000fce0008000f00 */
.L_x_168:
[----:B-1----:R1:W2:Y:S02]  /*a710*/  SYNCS.PHASECHK.TRANS64.TRYWAIT P0, [R0+URZ], R3 ;  /* 0x00000003000075a7 */ /* 0x0022a400080011ff */
[----:B--2---:R-:W-:Y:S05]  /*a720*/  @!P0 NANOSLEEP.SYNCS 0x989680 ;  /* 0x009896800000895d */ /* 0x004fea0003900000 */
[----:B------:R-:W2:Y:S02]  /*a730*/  @!P0 SYNCS.PHASECHK.TRANS64 P0, [R0+URZ], R3 ;  /* 0x00000003000085a7 */ /* 0x000ea400080010ff */
[----:B--2---:R-:W-:Y:S05]  /*a740*/  @!P0 BRA `(.L_x_168) ;  /* 0xfffffffc00f08947 */ /* 0x004fea000383ffff */
[----:B------:R-:W-:Y:S05]  /*a750*/  BRA `(.L_x_169) ;  /* 0xffffff8800147947 */ /* 0x000fea000383ffff */
.L_x_50:
[----:B------:R-:W-:-:S07]  /*a760*/  MOV R0, UR5 ;  /* 0x0000000500007c02 */ /* 0x000fce0008000f00 */
.L_x_170:
[----:B-1----:R1:W2:Y:S02]  /*a770*/  SYNCS.PHASECHK.TRANS64.TRYWAIT P0, [R0+URZ], R3 ;  /* 0x00000003000075a7 */ /* 0x0022a400080011ff */
[----:B--2---:R-:W-:Y:S05]  /*a780*/  @!P0 NANOSLEEP.SYNCS 0x989680 ;  /* 0x009896800000895d */ /* 0x004fea0003900000 */
[----:B------:R-:W2:Y:S02]  /*a790*/  @!P0 SYNCS.PHASECHK.TRANS64 P0, [R0+URZ], R3 ;  /* 0x00000003000085a7 */ /* 0x000ea400080010ff */
[----:B--2---:R-:W-:Y:S05]  /*a7a0*/  @!P0 BRA `(.L_x_170) ;  /* 0xfffffffc00f08947 */ /* 0x004fea000383ffff */
[----:B------:R-:W-:Y:S05]  /*a7b0*/  BRA `(.L_x_171) ;  /* 0xffffff8800207947 */ /* 0x000fea000383ffff */
.L_x_51:
[----:B------:R-:W-:-:S07]  /*a7c0*/  MOV R0, UR5 ;  /* 0x0000000500007c02 */ /* 0x000fce0008000f00 */
.L_x_172:
[----:B-1----:R1:W2:Y:S02]  /*a7d0*/  SYNCS.PHASECHK.TRANS64.TRYWAIT P0, [R0+URZ], R3 ;  /* 0x00000003000075a7 */ /* 0x0022a400080011ff */
[----:B--2---:R-:W-:Y:S05]  /*a7e0*/  @!P0 NANOSLEEP.SYNCS 0x989680 ;  /* 0x009896800000895d */ /* 0x004fea0003900000 */
[----:B------:R-:W2:Y:S02]  /*a7f0*/  @!P0 SYNCS.PHASECHK.TRANS64 P0, [R0+URZ], R3 ;  /* 0x00000003000085a7 */ /* 0x000ea400080010ff */
[----:B--2---:R-:W-:Y:S05]  /*a800*/  @!P0 BRA `(.L_x_172) ;  /* 0xfffffffc00f08947 */ /* 0x004fea000383ffff */
[----:B------:R-:W-:Y:S05]  /*a810*/  BRA `(.L_x_173) ;  /* 0xffffff88002c7947 */ /* 0x000fea000383ffff */
.L_x_52:
[----:B------:R-:W-:-:S07]  /*a820*/  MOV R0, UR5 ;  /* 0x0000000500007c02 */ /* 0x000fce0008000f00 */
.L_x_174:
[----:B-1----:R1:W2:Y:S02]  /*a830*/  SYNCS.PHASECHK.TRANS64.TRYWAIT P0, [R0+URZ], R3 ;  /* 0x00000003000075a7 */ /* 0x0022a400080011ff */
[----:B--2---:R-:W-:Y:S05]  /*a840*/  @!P0 NANOSLEEP.SYNCS 0x989680 ;  /* 0x009896800000895d */ /* 0x004fea0003900000 */
[----:B------:R-:W2:Y:S02]  /*a850*/  @!P0 SYNCS.PHASECHK.TRANS64 P0, [R0+URZ], R3 ;  /* 0x00000003000085a7 */ /* 0x000ea400080010ff */
[----:B--2---:R-:W-:Y:S05]  /*a860*/  @!P0 BRA `(.L_x_174) ;  /* 0xfffffffc00f08947 */ /* 0x004fea000383ffff */
[----:B------:R-:W-:Y:S05]  /*a870*/  BRA `(.L_x_175) ;  /* 0xffffff8800387947 */ /* 0x000fea000383ffff */
.L_x_53:
[----:B------:R-:W-:-:S07]  /*a880*/  MOV R0, UR5 ;  /* 0x0000000500007c02 */ /* 0x000fce0008000f00 */
.L_x_176:
[----:B-1----:R1:W2:Y:S02]  /*a890*/  SYNCS.PHASECHK.TRANS64.TRYWAIT P0, [R0+URZ], R3 ;  /* 0x00000003000075a7 */ /* 0x0022a400080011ff */
[----:B--2---:R-:W-:Y:S05]  /*a8a0*/  @!P0 NANOSLEEP.SYNCS 0x989680 ;  /* 0x009896800000895d */ /* 0x004fea0003900000 */
[----:B------:R-:W2:Y:S02]  /*a8b0*/  @!P0 SYNCS.PHASECHK.TRANS64 P0, [R0+URZ], R3 ;  /* 0x00000003000085a7 */ /* 0x000ea400080010ff */
[----:B--2---:R-:W-:Y:S05]  /*a8c0*/  @!P0 BRA `(.L_x_176) ;  /* 0xfffffffc00f08947 */ /* 0x004fea000383ffff */
[----:B------:R-:W-:Y:S05]  /*a8d0*/  BRA `(.L_x_177) ;  /* 0xffffff8800447947 */ /* 0x000fea000383ffff */
.L_x_54:
[----:B------:R-:W-:-:S07]  /*a8e0*/  MOV R0, UR5 ;  /* 0x0000000500007c02 */ /* 0x000fce0008000f00 */
.L_x_178:
[----:B-1----:R1:W2:Y:S02]  /*a8f0*/  SYNCS.PHASECHK.TRANS64.TRYWAIT P0, [R0+URZ], R3 ;  /* 0x00000003000075a7 */ /* 0x0022a400080011ff */
[----:B--2---:R-:W-:Y:S05]  /*a900*/  @!P0 NANOSLEEP.SYNCS 0x989680 ;  /* 0x009896800000895d */ /* 0x004fea0003900000 */
[----:B------:R-:W2:Y:S02]  /*a910*/  @!P0 SYNCS.PHASECHK.TRANS64 P0, [R0+URZ], R3 ;  /* 0x00000003000085a7 */ /* 0x000ea400080010ff */
[----:B--2---:R-:W-:Y:S05]  /*a920*/  @!P0 BRA `(.L_x_178) ;  /* 0xfffffffc00f08947 */ /* 0x004fea000383ffff */
[----:B------:R-:W-:Y:S05]  /*a930*/  BRA `(.L_x_179) ;  /* 0xffffff8800507947 */ /* 0x000fea000383ffff */
.L_x_55:
[----:B------:R-:W-:-:S07]  /*a940*/  MOV R0, UR5 ;  /* 0x0000000500007c02 */ /* 0x000fce0008000f00 */
.L_x_180:
[----:B-1----:R1:W2:Y:S02]  /*a950*/  SYNCS.PHASECHK.TRANS64.TRYWAIT P0, [R0+URZ], R3 ;  /* 0x00000003000075a7 */ /* 0x0022a400080011ff */
[----:B--2---:R-:W-:Y:S05]  /*a960*/  @!P0 NANOSLEEP.SYNCS 0x989680 ;  /* 0x009896800000895d */ /* 0x004fea0003900000 */
[----:B------:R-:W2:Y:S02]  /*a970*/  @!P0 SYNCS.PHASECHK.TRANS64 P0, [R0+URZ], R3 ;  /* 0x00000003000085a7 */ /* 0x000ea400080010ff */
[----:B--2---:R-:W-:Y:S05]  /*a980*/  @!P0 BRA `(.L_x_180) ;  /* 0xfffffffc00f08947 */ /* 0x004fea000383ffff */
[----:B------:R-:W-:Y:S05]  /*a990*/  BRA `(.L_x_181) ;  /* 0xffffff88005c7947 */ /* 0x000fea000383ffff */
.L_x_56:
[----:B------:R-:W-:-:S07]  /*a9a0*/  MOV R0, UR5 ;  /* 0x0000000500007c02 */ /* 0x000fce0008000f00 */
.L_x_182:
[----:B-1----:R1:W2:Y:S02]  /*a9b0*/  SYNCS.PHASECHK.TRANS64.TRYWAIT P0, [R0+URZ], R3 ;  /* 0x00000003000075a7 */ /* 0x0022a400080011ff */
[----:B--2---:R-:W-:Y:S05]  /*a9c0*/  @!P0 NANOSLEEP.SYNCS 0x989680 ;  /* 0x009896800000895d */ /* 0x004fea0003900000 */
[----:B------:R-:W2:Y:S02]  /*a9d0*/  @!P0 SYNCS.PHASECHK.TRANS64 P0, [R0+URZ], R3 ;  /* 0x00000003000085a7 */ /* 0x000ea400080010ff */
[----:B--2---:R-:W-:Y:S05]  /*a9e0*/  @!P0 BRA `(.L_x_182) ;  /* 0xfffffffc00f08947 */ /* 0x004fea000383ffff */
[----:B------:R-:W-:Y:S05]  /*a9f0*/  BRA `(.L_x_183) ;  /* 0xffffff8800687947 */ /* 0x000fea000383ffff */
.L_x_57:
[----:B------:R-:W-:-:S07]  /*aa00*/  MOV R0, UR5 ;  /* 0x0000000500007c02 */ /* 0x000fce0008000f00 */
.L_x_184:
[----:B-1----:R1:W2:Y:S02]  /*aa10*/  SYNCS.PHASECHK.TRANS64.TRYWAIT P0, [R0+URZ], R3 ;  /* 0x00000003000075a7 */ /* 0x0022a400080011ff */
[----:B--2---:R-:W-:Y:S05]  /*aa20*/  @!P0 NANOSLEEP.SYNCS 0x989680 ;  /* 0x009896800000895d */ /* 0x004fea0003900000 */
[----:B------:R-:W2:Y:S02]  /*aa30*/  @!P0 SYNCS.PHASECHK.TRANS64 P0, [R0+URZ], R3 ;  /* 0x00000003000085a7 */ /* 0x000ea400080010ff */
[----:B--2---:R-:W-:Y:S05]  /*aa40*/  @!P0 BRA `(.L_x_184) ;  /* 0xfffffffc00f08947 */ /* 0x004fea000383ffff */
[----:B------:R-:W-:Y:S05]  /*aa50*/  BRA `(.L_x_185) ;  /* 0xffffff8800747947 */ /* 0x000fea000383ffff */
.L_x_58:
[----:B------:R-:W-:-:S07]  /*aa60*/  MOV R0, UR5 ;  /* 0x0000000500007c02 */ /* 0x000fce0008000f00 */
.L_x_186:
[----:B-1----:R1:W2:Y:S02]  /*aa70*/  SYNCS.PHASECHK.TRANS64.TRYWAIT P0, [R0+URZ], R3 ;  /* 0x00000003000075a7 */ /* 0x0022a400080011ff */
[----:B--2---:R-:W-:Y:S05]  /*aa80*/  @!P0 NANOSLEEP.SYNCS 0x989680 ;  /* 0x009896800000895d */ /* 0x004fea0003900000 */
[----:B------:R-:W2:Y:S02]  /*aa90*/  @!P0 SYNCS.PHASECHK.TRANS64 P0, [R0+URZ], R3 ;  /* 0x00000003000085a7 */ /* 0x000ea400080010ff */
[----:B--2---:R-:W-:Y:S05]  /*aaa0*/  @!P0 BRA `(.L_x_186) ;  /* 0xfffffffc00f08947 */ /* 0x004fea000383ffff */
[----:B------:R-:W-:Y:S05]  /*aab0*/  BRA `(.L_x_187) ;  /* 0xffffff8800807947 */ /* 0x000fea000383ffff */
.L_x_59:
[----:B------:R-:W-:-:S07]  /*aac0*/  MOV R0, UR5 ;  /* 0x0000000500007c02 */ /* 0x000fce0008000f00 */
.L_x_188:
[----:B-1----:R1:W2:Y:S02]  /*aad0*/  SYNCS.PHASECHK.TRANS64.TRYWAIT P0, [R0+URZ], R3 ;  /* 0x00000003000075a7 */ /* 0x0022a400080011ff */
[----:B--2---:R-:W-:Y:S05]  /*aae0*/  @!P0 NANOSLEEP.SYNCS 0x989680 ;  /* 0x009896800000895d */ /* 0x004fea0003900000 */
[----:B------:R-:W2:Y:S02]  /*aaf0*/  @!P0 SYNCS.PHASECHK.TRANS64 P0, [R0+URZ], R3 ;  /* 0x00000003000085a7 */ /* 0x000ea400080010ff */
[----:B--2---:R-:W-:Y:S05]  /*ab00*/  @!P0 BRA `(.L_x_188) ;  /* 0xfffffffc00f08947 */ /* 0x004fea000383ffff */
[----:B------:R-:W-:Y:S05]  /*ab10*/  BRA `(.L_x_189) ;  /* 0xffffff88008c7947 */ /* 0x000fea000383ffff */
.L_x_60:
[----:B------:R-:W-:-:S07]  /*ab20*/  MOV R0, UR5 ;  /* 0x0000000500007c02 */ /* 0x000fce0008000f00 */
.L_x_190:
[----:B-1----:R1:W2:Y:S02]  /*ab30*/  SYNCS.PHASECHK.TRANS64.TRYWAIT P0, [R0+URZ], R3 ;  /* 0x00000003000075a7 */ /* 0x0022a400080011ff */
[----:B--2---:R-:W-:Y:S05]  /*ab40*/  @!P0 NANOSLEEP.SYNCS 0x989680 ;  /* 0x009896800000895d */ /* 0x004fea0003900000 */
[----:B------:R-:W2:Y:S02]  /*ab50*/  @!P0 SYNCS.PHASECHK.TRANS64 P0, [R0+URZ], R3 ;  /* 0x00000003000085a7 */ /* 0x000ea400080010ff */
[----:B--2---:R-:W-:Y:S05]  /*ab60*/  @!P0 BRA `(.L_x_190) ;  /* 0xfffffffc00f08947 */ /* 0x004fea000383ffff */
[----:B------:R-:W-:Y:S05]  /*ab70*/  BRA `(.L_x_191) ;  /* 0xffffff8800987947 */ /* 0x000fea000383ffff */
.L_x_63:
[----:B-1----:R1:W2:Y:S02]  /*ab80*/  SYNCS.PHASECHK.TRANS64.TRYWAIT P0, [R2+URZ+0x170], R5 ;  /* 0x00017005020075a7 */ /* 0x0022a400080011ff */
[----:B--2---:R-:W-:Y:S05]  /*ab90*/  @!P0 NANOSLEEP.SYNCS 0x989680 ;  /* 0x009896800000895d */ /* 0x004fea0003900000 */
[----:B------:R-:W2:Y:S02]  /*aba0*/  @!P0 SYNCS.PHASECHK.TRANS64 P0, [R2+URZ+0x170], R5 ;  /* 0x00017005020085a7 */ /* 0x000ea400080010ff */
[----:B--2---:R-:W-:Y:S05]  /*abb0*/  @!P0 BRA `(.L_x_63) ;  /* 0xfffffffc00f08947 */ /* 0x004fea000383ffff */
[----:B------:R-:W-:Y:S05]  /*abc0*/  BRA `(.L_x_192) ;  /* 0xffffff8800f47947 */ /* 0x000fea000383ffff */
.L_x_64:
[----:B------:R-:W-:-:S07]  /*abd0*/  MOV R2, UR4 ;  /* 0x0000000400027c02 */ /* 0x000fce0008000f00 */
.L_x_193:
[----:B-1----:R1:W2:Y:S02]  /*abe0*/  SYNCS.PHASECHK.TRANS64.TRYWAIT P0, [R2+URZ+0x140], R5 ;  /* 0x00014005020075a7 */ /* 0x0022a400080011ff */
[----:B--2---:R-:W-:Y:S05]  /*abf0*/  @!P0 NANOSLEEP.SYNCS 0x989680 ;  /* 0x009896800000895d */ /* 0x004fea0003900000 */
[----:B------:R-:W2:Y:S02]  /*ac00*/  @!P0 SYNCS.PHASECHK.TRANS64 P0, [R2+URZ+0x140], R5 ;  /* 0x00014005020085a7 */ /* 0x000ea400080010ff */
[----:B--2---:R-:W-:Y:S05]  /*ac10*/  @!P0 BRA `(.L_x_193) ;  /* 0xfffffffc00f08947 */ /* 0x004fea000383ffff */
[----:B------:R-:W-:Y:S05]  /*ac20*/  BRA `(.L_x_194) ;  /* 0xffffff8c00047947 */ /* 0x000fea000383ffff */
.L_x_65:
[----:B-1----:R1:W2:Y:S02]  /*ac30*/  SYNCS.PHASECHK.TRANS64.TRYWAIT P1, [R2+URZ+0x130], R5 ;  /* 0x00013005020075a7 */ /* 0x0022a400080211ff */
[----:B--2---:R-:W-:Y:S05]  /*ac40*/  @!P1 NANOSLEEP.SYNCS 0x989680 ;  /* 0x009896800000995d */ /* 0x004fea0003900000 */
[----:B------:R-:W2:Y:S02]  /*ac50*/  @!P1 SYNCS.PHASECHK.TRANS64 P1, [R2+URZ+0x130], R5 ;  /* 0x00013005020095a7 */ /* 0x000ea400080210ff */
[----:B--2---:R-:W-:Y:S05]  /*ac60*/  @!P1 BRA `(.L_x_65) ;  /* 0xfffffffc00f09947 */ /* 0x004fea000383ffff */
[----:B------:R-:W-:Y:S05]  /*ac70*/  BRA `(.L_x_195) ;  /* 0xffffff8c00347947 */ /* 0x000fea000383ffff */
.L_x_68:
[----:B------:R-:W-:-:S07]  /*ac80*/  MOV R0, UR4 ;  /* 0x0000000400007c02 */ /* 0x000fce0008000f00 */
.L_x_196:
[----:B-1----:R1:W2:Y:S02]  /*ac90*/  SYNCS.PHASECHK.TRANS64.TRYWAIT P0, [R0+URZ+0x140], R3 ;  /* 0x00014003000075a7 */ /* 0x0022a400080011ff */
[----:B--2---:R-:W-:Y:S05]  /*aca0*/  @!P0 NANOSLEEP.SYNCS 0x989680 ;  /* 0x009896800000895d */ /* 0x004fea0003900000 */
[----:B------:R-:W2:Y:S02]  /*acb0*/  @!P0 SYNCS.PHASECHK.TRANS64 P0, [R0+URZ+0x140], R3 ;  /* 0x00014003000085a7 */ /* 0x000ea400080010ff */
[----:B--2---:R-:W-:Y:S05]  /*acc0*/  @!P0 BRA `(.L_x_196) ;  /* 0xfffffffc00f08947 */ /* 0x004fea000383ffff */
[----:B------:R-:W-:Y:S05]  /*acd0*/  BRA `(.L_x_67) ;  /* 0xffffff8c00887947 */ /* 0x000fea000383ffff */
.L_x_77:
[----:B-1----:R-:W-:-:S04]  /*ace0*/  MOV R0, UR5 ;  /* 0x0000000500007c02 */ /* 0x002fc80008000f00 */
[----:B------:R1:W2:Y:S03]  /*acf0*/  SYNCS.PHASECHK.TRANS64.TRYWAIT P0, [R0+URZ+0x8], R7 ;  /* 0x00000807000075a7 */ /* 0x0002a600080011ff */
[----:B--2---:R-:W-:Y:S05]  /*ad00*/  @!P0 NANOSLEEP.SYNCS 0x989680 ;  /* 0x009896800000895d */ /* 0x004fea0003900000 */
[----:B------:R-:W2:Y:S02]  /*ad10*/  @!P0 SYNCS.PHASECHK.TRANS64 P0, [R0+URZ+0x8], R7 ;  /* 0x00000807000085a7 */ /* 0x000ea400080010ff */
[----:B--2---:R-:W-:Y:S05]  /*ad20*/  @!P0 BRA `(.L_x_77) ;  /* 0xfffffffc00ec8947 */ /* 0x004fea000383ffff */
[----:B------:R-:W-:Y:S05]  /*ad30*/  BRA `(.L_x_76) ;  /* 0xffffff90003c7947 */ /* 0x000fea000383ffff */
.L_x_79:
[----:B------:R-:W-:Y:S01]  /*ad40*/  BSSY B0, `(.L_x_197) ;  /* 0x0000006000007945 */ /* 0x000fe20003800000 */
[----:B------:R-:W-:-:S07]  /*ad50*/  MOV R15, 0xffffffff ;  /* 0xffffffff000f7802 */ /* 0x000fce0000000f00 */
[----:B-1---5:R-:W-:Y:S05]  /*ad60*/  WARPSYNC.COLLECTIVE R15, `(.L_x_198) ;  /* 0x000000000f0c7348 */ /* 0x022fea0003c00000 */
[----:B------:R-:W-:Y:S02]  /*ad70*/  ELECT P6, UR79, PT ;  /* 0x00000000004f782f */ /* 0x000fe400038c0000 */
[----:B------:R-:W-:Y:S01]  /*ad80*/  MOV R14, UR79 ;  /* 0x0000004f000e7c02 */ /* 0x000fe20008000f00 */
[----:B-1---5:R-:W-:Y:S10]  /*ad90*/  ENDCOLLECTIVE ;  /* 0x000000000000791b */ /* 0x022ff40003800000 */
.L_x_198:
[----:B------:R-:W-:Y:S05]  /*ada0*/  BSYNC B0 ;  /* 0x0000000000007941 */ /* 0x000fea0003800000 */
.L_x_197:
[----:B------:R-:W-:Y:S01]  /*adb0*/  PLOP3.LUT P0, PT, P6, PT, PT, 0x80, 0x8 ;  /* 0x000000000008781c */ /* 0x000fe2000370f070 */
[----:B------:R-:W-:-:S12]  /*adc0*/  BRA `(.L_x_199) ;  /* 0xffffff9000687947 */ /* 0x000fd8000383ffff */
.L_x_81:
[----:B-1----:R-:W-:-:S04]  /*add0*/  MOV R0, UR5 ;  /* 0x0000000500007c02 */ /* 0x002fc80008000f00 */
[----:B------:R1:W2:Y:S03]  /*ade0*/  SYNCS.PHASECHK.TRANS64.TRYWAIT P0, [R0+URZ+0x8], R5 ;  /* 0x00000805000075a7 */ /* 0x0002a600080011ff */
[----:B--2---:R-:W-:Y:S05]  /*adf0*/  @!P0 NANOSLEEP.SYNCS 0x989680 ;  /* 0x009896800000895d */ /* 0x004fea0003900000 */
[----:B------:R-:W2:Y:S02]  /*ae00*/  @!P0 SYNCS.PHASECHK.TRANS64 P0, [R0+URZ+0x8], R5 ;  /* 0x00000805000085a7 */ /* 0x000ea400080010ff */
[----:B--2---:R-:W-:Y:S05]  /*ae10*/  @!P0 BRA `(.L_x_81) ;  /* 0xfffffffc00ec8947 */ /* 0x004fea000383ffff */
[----:B------:R-:W-:Y:S05]  /*ae20*/  BRA `(.L_x_80) ;  /* 0xffffff90006c7947 */ /* 0x000fea000383ffff */
.L_x_82:
[----:B-1----:R1:W2:Y:S02]  /*ae30*/  SYNCS.PHASECHK.TRANS64.TRYWAIT P0, [R0+URZ+0x130], R5 ;  /* 0x00013005000075a7 */ /* 0x0022a400080011ff */
[----:B--2---:R-:W-:Y:S05]  /*ae40*/  @!P0 NANOSLEEP.SYNCS 0x989680 ;  /* 0x009896800000895d */ /* 0x004fea0003900000 */
[----:B------:R-:W2:Y:S02]  /*ae50*/  @!P0 SYNCS.PHASECHK.TRANS64 P0, [R0+URZ+0x130], R5 ;  /* 0x00013005000085a7 */ /* 0x000ea400080010ff */
[----:B--2---:R-:W-:Y:S05]  /*ae60*/  @!P0 BRA `(.L_x_82) ;  /* 0xfffffffc00f08947 */ /* 0x004fea000383ffff */
[----:B------:R-:W-:Y:S05]  /*ae70*/  BRA `(.L_x_200) ;  /* 0xffffff9400a87947 */ /* 0x000fea000383ffff */
.L_x_84:
[----:B------:R-:W-:-:S07]  /*ae80*/  MOV R0, UR40 ;  /* 0x0000002800007c02 */ /* 0x000fce0008000f00 */
.L_x_201:
[----:B-1----:R1:W2:Y:S02]  /*ae90*/  SYNCS.PHASECHK.TRANS64.TRYWAIT P0, [R0+URZ+0x160], R5 ;  /* 0x00016005000075a7 */ /* 0x0022a400080011ff */
[----:B--2---:R-:W-:Y:S05]  /*aea0*/  @!P0 NANOSLEEP.SYNCS 0x989680 ;  /* 0x009896800000895d */ /* 0x004fea0003900000 */
[----:B------:R-:W2:Y:S02]  /*aeb0*/  @!P0 SYNCS.PHASECHK.TRANS64 P0, [R0+URZ+0x160], R5 ;  /* 0x00016005000085a7 */ /* 0x000ea400080010ff */
[----:B--2---:R-:W-:Y:S05]  /*aec0*/  @!P0 BRA `(.L_x_201) ;  /* 0xfffffffc00f08947 */ /* 0x004fea000383ffff */
[----:B------:R-:W-:Y:S05]  /*aed0*/  BRA `(.L_x_202) ;  /* 0xffffff9400f47947 */ /* 0x000fea000383ffff */
.L_x_87:
[----:B------:R-:W-:Y:S07]  /*aee0*/  MOV R0, UR7 ;  /* 0x0000000700007c02 */ /* 0x000fee0008000f00 */
.L_x_203:
[----:B-1----:R1:W2:Y:S02]  /*aef0*/  SYNCS.PHASECHK.TRANS64.TRYWAIT P0, [R0+URZ], R5 ;  /* 0x00000005000075a7 */ /* 0x0022a400080011ff */
[----:B--2---:R-:W-:Y:S05]  /*af00*/  @!P0 NANOSLEEP.SYNCS 0x989680 ;  /* 0x009896800000895d */ /* 0x004fea0003900000 */
[----:B------:R-:W2:Y:S02]  /*af10*/  @!P0 SYNCS.PHASECHK.TRANS64 P0, [R0+URZ], R5 ;  /* 0x00000005000085a7 */ /* 0x000ea400080010ff */
[----:B--2---:R-:W-:Y:S05]  /*af20*/  @!P0 BRA `(.L_x_203) ;  /* 0xfffffffc00f08947 */ /* 0x004fea000383ffff */
[----:B------:R-:W-:Y:S05]  /*af30*/  BRA `(.L_x_86) ;  /* 0xffffff9800087947 */ /* 0x000fea000383ffff */
.L_x_91:
[----:B-1----:R-:W-:-:S07]  /*af40*/  MOV R0, UR4 ;  /* 0x0000000400007c02 */ /* 0x002fce0008000f00 */
.L_x_204:
[----:B-1----:R1:W2:Y:S02]  /*af50*/  SYNCS.PHASECHK.TRANS64.TRYWAIT P0, [R0+URZ], R3 ;  /* 0x00000003000075a7 */ /* 0x0022a400080011ff */
[----:B--2---:R-:W-:Y:S05]  /*af60*/  @!P0 NANOSLEEP.SYNCS 0x989680 ;  /* 0x009896800000895d */ /* 0x004fea0003900000 */
[----:B------:R-:W2:Y:S02]  /*af70*/  @!P0 SYNCS.PHASECHK.TRANS64 P0, [R0+URZ], R3 ;  /* 0x00000003000085a7 */ /* 0x000ea400080010ff */
[----:B--2---:R-:W-:Y:S05]  /*af80*/  @!P0 BRA `(.L_x_204) ;  /* 0xfffffffc00f08947 */ /* 0x004fea000383ffff */
[----:B------:R-:W-:Y:S05]  /*af90*/  BRA `(.L_x_205) ;  /* 0xffffff9800f07947 */ /* 0x000fea000383ffff */
.L_x_94:
[----:B------:R-:W-:-:S07]  /*afa0*/  MOV R0, UR22 ;  /* 0x0000001600007c02 */ /* 0x000fce0008000f00 */
.L_x_206:
[----:B-1----:R1:W2:Y:S02]  /*afb0*/  SYNCS.PHASECHK.TRANS64.TRYWAIT P1, [R0+URZ+0x190], R3 ;  /* 0x00019003000075a7 */ /* 0x0022a400080211ff */
[----:B--2---:R-:W-:Y:S05]  /*afc0*/  @!P1 NANOSLEEP.SYNCS 0x989680 ;  /* 0x009896800000995d */ /* 0x004fea0003900000 */
[----:B------:R-:W2:Y:S02]  /*afd0*/  @!P1 SYNCS.PHASECHK.TRANS64 P1, [R0+URZ+0x190], R3 ;  /* 0x00019003000095a7 */ /* 0x000ea400080210ff */
[----:B--2---:R-:W-:Y:S05]  /*afe0*/  @!P1 BRA `(.L_x_206) ;  /* 0xfffffffc00f09947 */ /* 0x004fea000383ffff */
[----:B------:R-:W-:Y:S05]  /*aff0*/  BRA `(.L_x_207) ;  /* 0xffffff9c003c7947 */ /* 0x000fea000383ffff */
.L_x_99:
[----:B--2---:R2:W3:Y:S02]  /*b000*/  SYNCS.PHASECHK.TRANS64.TRYWAIT P0, [R12+URZ+0x130], R9 ;  /* 0x000130090c0075a7 */ /* 0x0044e400080011ff */
[----:B---3--:R-:W-:Y:S05]  /*b010*/  @!P0 NANOSLEEP.SYNCS 0x989680 ;  /* 0x009896800000895d */ /* 0x008fea0003900000 */
[----:B------:R-:W3:Y:S02]  /*b020*/  @!P0 SYNCS.PHASECHK.TRANS64 P0, [R12+URZ+0x130], R9 ;  /* 0x000130090c0085a7 */ /* 0x000ee400080010ff */
[----:B---3--:R-:W-:Y:S05]  /*b030*/  @!P0 BRA `(.L_x_99) ;  /* 0xfffffffc00f08947 */ /* 0x008fea000383ffff */
[----:B------:R-:W-:Y:S05]  /*b040*/  BRA `(.L_x_208) ;  /* 0xffffffa000647947 */ /* 0x000fea000383ffff */
.L_x_102:
[----:B------:R-:W-:Y:S07]  /*b050*/  MOV R0, UR21 ;  /* 0x0000001500007c02 */ /* 0x000fee0008000f00 */
.L_x_209:
[----:B--2---:R2:W3:Y:S02]  /*b060*/  SYNCS.PHASECHK.TRANS64.TRYWAIT P2, [R0+URZ+0x128], R11 ;  /* 0x0001280b000075a7 */ /* 0x0044e400080411ff */
[----:B---3--:R-:W-:Y:S05]  /*b070*/  @!P2 NANOSLEEP.SYNCS 0x989680 ;  /* 0x009896800000a95d */ /* 0x008fea0003900000 */
[----:B------:R-:W3:Y:S02]  /*b080*/  @!P2 SYNCS.PHASECHK.TRANS64 P2, [R0+URZ+0x128], R11 ;  /* 0x0001280b0000a5a7 */ /* 0x000ee400080410ff */
[----:B---3--:R-:W-:Y:S05]  /*b090*/  @!P2 BRA `(.L_x_209) ;  /* 0xfffffffc00f0a947 */ /* 0x008fea000383ffff */
[----:B------:R-:W-:Y:S05]  /*b0a0*/  BRA `(.L_x_101) ;  /* 0xffffffa400cc7947 */ /* 0x000fea000383ffff */
.L_x_105:
[----:B--2---:R-:W-:Y:S07]  /*b0b0*/  MOV R0, UR21 ;  /* 0x0000001500007c02 */ /* 0x004fee0008000f00 */
.L_x_210:
[----:B--2---:R2:W3:Y:S02]  /*b0c0*/  SYNCS.PHASECHK.TRANS64.TRYWAIT P0, [R0+URZ+0x100], R9 ;  /* 0x00010009000075a7 */ /* 0x0044e400080011ff */
[----:B---3--:R-:W-:Y:S05]  /*b0d0*/  @!P0 NANOSLEEP.SYNCS 0x989680 ;  /* 0x009896800000895d */ /* 0x008fea0003900000 */
[----:B------:R-:W3:Y:S02]  /*b0e0*/  @!P0 SYNCS.PHASECHK.TRANS64 P0, [R0+URZ+0x100], R9 ;  /* 0x00010009000085a7 */ /* 0x000ee400080010ff */
[----:B---3--:R-:W-:Y:S05]  /*b0f0*/  @!P0 BRA `(.L_x_210) ;  /* 0xfffffffc00f08947 */ /* 0x008fea000383ffff */
[----:B------:R-:W-:Y:S05]  /*b100*/  BRA `(.L_x_211) ;  /* 0xffffffa800287947 */ /* 0x000fea000383ffff */
.L_x_106:
[----:B------:R-:W-:Y:S07]  /*b110*/  MOV R0, UR21 ;  /* 0x0000001500007c02 */ /* 0x000fee0008000f00 */
.L_x_212:
[----:B--2---:R2:W3:Y:S02]  /*b120*/  SYNCS.PHASECHK.TRANS64.TRYWAIT P0, [R0+URZ+0x108], R9 ;  /* 0x00010809000075a7 */ /* 0x0044e400080011ff */
[----:B---3--:R-:W-:Y:S05]  /*b130*/  @!P0 NANOSLEEP.SYNCS 0x989680 ;  /* 0x009896800000895d */ /* 0x008fea0003900000 */
[----:B------:R-:W3:Y:S02]  /*b140*/  @!P0 SYNCS.PHASECHK.TRANS64 P0, [R0+URZ+0x108], R9 ;  /* 0x00010809000085a7 */ /* 0x000ee400080010ff */
[----:B---3--:R-:W-:Y:S05]  /*b150*/  @!P0 BRA `(.L_x_212) ;  /* 0xfffffffc00f08947 */ /* 0x008fea000383ffff */
[----:B------:R-:W-:Y:S05]  /*b160*/  BRA `(.L_x_213) ;  /* 0xffffffa800687947 */ /* 0x000fea000383ffff */
.L_x_107:
[----:B------:R-:W-:Y:S07]  /*b170*/  MOV R0, UR21 ;  /* 0x0000001500007c02 */ /* 0x000fee0008000f00 */
.L_x_214:
[----:B--2---:R2:W3:Y:S02]  /*b180*/  SYNCS.PHASECHK.TRANS64.TRYWAIT P0, [R0+URZ+0x110], R9 ;  /* 0x00011009000075a7 */ /* 0x0044e400080011ff */
[----:B---3--:R-:W-:Y:S05]  /*b190*/  @!P0 NANOSLEEP.SYNCS 0x989680 ;  /* 0x009896800000895d */ /* 0x008fea0003900000 */
[----:B------:R-:W3:Y:S02]  /*b1a0*/  @!P0 SYNCS.PHASECHK.TRANS64 P0, [R0+URZ+0x110], R9 ;  /* 0x00011009000085a7 */ /* 0x000ee400080010ff */
[----:B---3--:R-:W-:Y:S05]  /*b1b0*/  @!P0 BRA `(.L_x_214) ;  /* 0xfffffffc00f08947 */ /* 0x008fea000383ffff */
[----:B------:R-:W-:Y:S05]  /*b1c0*/  BRA `(.L_x_215) ;  /* 0xffffffa800b07947 */ /* 0x000fea000383ffff */
.L_x_108:
[----:B------:R-:W-:Y:S07]  /*b1d0*/  MOV R0, UR21 ;  /* 0x0000001500007c02 */ /* 0x000fee0008000f00 */
.L_x_216:
[----:B--2---:R2:W3:Y:S02]  /*b1e0*/  SYNCS.PHASECHK.TRANS64.TRYWAIT P0, [R0+URZ+0x118], R9 ;  /* 0x00011809000075a7 */ /* 0x0044e400080011ff */
[----:B---3--:R-:W-:Y:S05]  /*b1f0*/  @!P0 NANOSLEEP.SYNCS 0x989680 ;  /* 0x009896800000895d */ /* 0x008fea0003900000 */
[----:B------:R-:W3:Y:S02]  /*b200*/  @!P0 SYNCS.PHASECHK.TRANS64 P0, [R0+URZ+0x118], R9 ;  /* 0x00011809000085a7 */ /* 0x000ee400080010ff */
[----:B---3--:R-:W-:Y:S05]  /*b210*/  @!P0 BRA `(.L_x_216) ;  /* 0xfffffffc00f08947 */ /* 0x008fea000383ffff */
[----:B------:R-:W-:Y:S05]  /*b220*/  BRA `(.L_x_217) ;  /* 0xffffffa800f47947 */ /* 0x000fea000383ffff */
.L_x_110:
[----:B------:R-:W-:-:S07]  /*b230*/  MOV R0, UR21 ;  /* 0x0000001500007c02 */ /* 0x000fce0008000f00 */
.L_x_218:
[----:B--2---:R2:W4:Y:S02]  /*b240*/  SYNCS.PHASECHK.TRANS64.TRYWAIT P0, [R0+URZ+0x100], R3 ;  /* 0x00010003000075a7 */ /* 0x00452400080011ff */
[----:B----4-:R-:W-:Y:S05]  /*b250*/  @!P0 NANOSLEEP.SYNCS 0x989680 ;  /* 0x009896800000895d */ /* 0x010fea0003900000 */
[----:B------:R-:W4:Y:S02]  /*b260*/  @!P0 SYNCS.PHASECHK.TRANS64 P0, [R0+URZ+0x100], R3 ;  /* 0x00010003000085a7 */ /* 0x000f2400080010ff */
[----:B----4-:R-:W-:Y:S05]  /*b270*/  @!P0 BRA `(.L_x_218) ;  /* 0xfffffffc00f08947 */ /* 0x010fea000383ffff */
[----:B------:R-:W-:Y:S05]  /*b280*/  BRA `(.L_x_219) ;  /* 0xffffffac00687947 */ /* 0x000fea000383ffff */
.L_x_111:
[----:B--2---:R-:W-:-:S07]  /*b290*/  MOV R0, UR21 ;  /* 0x0000001500007c02 */ /* 0x004fce0008000f00 */
.L_x_220:
[----:B--2---:R2:W4:Y:S02]  /*b2a0*/  SYNCS.PHASECHK.TRANS64.TRYWAIT P0, [R0+URZ+0x108], R3 ;  /* 0x00010803000075a7 */ /* 0x00452400080011ff */
[----:B----4-:R-:W-:Y:S05]  /*b2b0*/  @!P0 NANOSLEEP.SYNCS 0x989680 ;  /* 0x009896800000895d */ /* 0x010fea0003900000 */
[----:B------:R-:W4:Y:S02]  /*b2c0*/  @!P0 SYNCS.PHASECHK.TRANS64 P0, [R0+URZ+0x108], R3 ;  /* 0x00010803000085a7 */ /* 0x000f2400080010ff */
[----:B----4-:R-:W-:Y:S05]  /*b2d0*/  @!P0 BRA `(.L_x_220) ;  /* 0xfffffffc00f08947 */ /* 0x010fea000383ffff */
[----:B------:R-:W-:Y:S05]  /*b2e0*/  BRA `(.L_x_221) ;  /* 0xffffffac00587947 */ /* 0x000fea000383ffff */
.L_x_112:
[----:B--2---:R-:W-:-:S07]  /*b2f0*/  MOV R0, UR21 ;  /* 0x0000001500007c02 */ /* 0x004fce0008000f00 */
.L_x_222:
[----:B--2---:R2:W4:Y:S02]  /*b300*/  SYNCS.PHASECHK.TRANS64.TRYWAIT P0, [R0+URZ+0x110], R3 ;  /* 0x00011003000075a7 */ /* 0x00452400080011ff */
[----:B----4-:R-:W-:Y:S05]  /*b310*/  @!P0 NANOSLEEP.SYNCS 0x989680 ;  /* 0x009896800000895d */ /* 0x010fea0003900000 */
[----:B------:R-:W4:Y:S02]  /*b320*/  @!P0 SYNCS.PHASECHK.TRANS64 P0, [R0+URZ+0x110], R3 ;  /* 0x00011003000085a7 */ /* 0x000f2400080010ff */
[----:B----4-:R-:W-:Y:S05]  /*b330*/  @!P0 BRA `(.L_x_222) ;  /* 0xfffffffc00f08947 */ /* 0x010fea000383ffff */
[----:B------:R-:W-:Y:S05]  /*b340*/  BRA `(.L_x_223) ;  /* 0xffffffac00487947 */ /* 0x000fea000383ffff */
.L_x_114:
[----:B--2---:R2:W3:Y:S02]  /*b350*/  SYNCS.PHASECHK.TRANS64.TRYWAIT P0, [R3+URZ+0x130], R0 ;  /* 0x00013000030075a7 */ /* 0x0044e400080011ff */
[----:B---3--:R-:W-:Y:S05]  /*b360*/  @!P0 NANOSLEEP.SYNCS 0x989680 ;  /* 0x009896800000895d */ /* 0x008fea0003900000 */
[----:B------:R-:W3:Y:S02]  /*b370*/  @!P0 SYNCS.PHASECHK.TRANS64 P0, [R3+URZ+0x130], R0 ;  /* 0x00013000030085a7 */ /* 0x000ee400080010ff */
[----:B---3--:R-:W-:Y:S05]  /*b380*/  @!P0 BRA `(.L_x_114) ;  /* 0xfffffffc00f08947 */ /* 0x008fea000383ffff */
[----:B------:R-:W-:Y:S05]  /*b390*/  BRA `(.L_x_224) ;  /* 0xffffffb000087947 */ /* 0x000fea000383ffff */
.L_x_125:
[----:B-1----:R-:W-:Y:S04]  /*b3a0*/  MOV R0, UR43 ;  /* 0x0000002b00007c02 */ /* 0x002fe80008000f00 */
[----:B------:R1:W2:Y:S03]  /*b3b0*/  SYNCS.PHASECHK.TRANS64.TRYWAIT P0, [R0+URZ+0xe0], R5 ;  /* 0x0000e005000075a7 */ /* 0x0002a600080011ff */
[----:B--2---:R-:W-:Y:S05]  /*b3c0*/  @!P0 NANOSLEEP.SYNCS 0x989680 ;  /* 0x009896800000895d */ /* 0x004fea0003900000 */
[----:B------:R-:W2:Y:S02]  /*b3d0*/  @!P0 SYNCS.PHASECHK.TRANS64 P0, [R0+URZ+0xe0], R5 ;  /* 0x0000e005000085a7 */ /* 0x000ea400080010ff */
[----:B--2---:R-:W-:Y:S05]  /*b3e0*/  @!P0 BRA `(.L_x_125) ;  /* 0xfffffffc00ec8947 */ /* 0x004fea000383ffff */
[----:B------:R-:W-:Y:S05]  /*b3f0*/  BRA `(.L_x_124) ;  /* 0xffffffbc005c7947 */ /* 0x000fea000383ffff */
.L_x_127:
[----:B-1----:R1:W3:Y:S02]  /*b400*/  SYNCS.PHASECHK.TRANS64.TRYWAIT P1, [R100+URZ+0x150], R3 ;  /* 0x00015003640075a7 */ /* 0x0022e400080211ff */
[----:B---3--:R-:W-:Y:S05]  /*b410*/  @!P1 NANOSLEEP.SYNCS 0x989680 ;  /* 0x009896800000995d */ /* 0x008fea0003900000 */
[----:B------:R-:W3:Y:S02]  /*b420*/  @!P1 SYNCS.PHASECHK.TRANS64 P1, [R100+URZ+0x150], R3 ;  /* 0x00015003640095a7 */ /* 0x000ee400080210ff */
[----:B---3--:R-:W-:Y:S05]  /*b430*/  @!P1 BRA `(.L_x_127) ;  /* 0xfffffffc00f09947 */ /* 0x008fea000383ffff */
[----:B------:R-:W-:Y:S05]  /*b440*/  BRA `(.L_x_126) ;  /* 0xffffffbc00847947 */ /* 0x000fea000383ffff */
.L_x_136:
[----:B---3--:R3:W4:Y:S02]  /*b450*/  SYNCS.PHASECHK.TRANS64.TRYWAIT P0, [R3+URZ+0xe0], R0 ;  /* 0x0000e000030075a7 */ /* 0x00872400080011ff */
[----:B----4-:R-:W-:Y:S05]  /*b460*/  @!P0 NANOSLEEP.SYNCS 0x989680 ;  /* 0x009896800000895d */ /* 0x010fea0003900000 */
[----:B------:R-:W4:Y:S02]  /*b470*/  @!P0 SYNCS.PHASECHK.TRANS64 P0, [R3+URZ+0xe0], R0 ;  /* 0x0000e000030085a7 */ /* 0x000f2400080010ff */
[----:B----4-:R-:W-:Y:S05]  /*b480*/  @!P0 BRA `(.L_x_136) ;  /* 0xfffffffc00f08947 */ /* 0x010fea000383ffff */
[----:B------:R-:W-:Y:S05]  /*b490*/  BRA `(.L_x_135) ;  /* 0xffffffc800607947 */ /* 0x000fea000383ffff */
.L_x_144:
[----:B---3--:R3:W4:Y:S02]  /*b4a0*/  SYNCS.PHASECHK.TRANS64.TRYWAIT P0, [R62+URZ+0xe0], R5 ;  /* 0x0000e0053e0075a7 */ /* 0x00872400080011ff */
[----:B----4-:R-:W-:Y:S05]  /*b4b0*/  @!P0 NANOSLEEP.SYNCS 0x989680 ;  /* 0x009896800000895d */ /* 0x010fea0003900000 */
[----:B------:R-:W4:Y:S02]  /*b4c0*/  @!P0 SYNCS.PHASECHK.TRANS64 P0, [R62+URZ+0xe0], R5 ;  /* 0x0000e0053e0085a7 */ /* 0x000f2400080010ff */
[----:B----4-:R-:W-:Y:S05]  /*b4d0*/  @!P0 BRA `(.L_x_144) ;  /* 0xfffffffc00f08947 */ /* 0x010fea000383ffff */
[----:B------:R-:W-:Y:S05]  /*b4e0*/  BRA `(.L_x_143) ;  /* 0xffffffd400647947 */ /* 0x000fea000383ffff */
.L_x_152:
[----:B---3--:R3:W4:Y:S02]  /*b4f0*/  SYNCS.PHASECHK.TRANS64.TRYWAIT P0, [R62+URZ+0xe0], R5 ;  /* 0x0000e0053e0075a7 */ /* 0x00872400080011ff */
[----:B----4-:R-:W-:Y:S05]  /*b500*/  @!P0 NANOSLEEP.SYNCS 0x989680 ;  /* 0x009896800000895d */ /* 0x010fea0003900000 */
[----:B------:R-:W4:Y:S02]  /*b510*/  @!P0 SYNCS.PHASECHK.TRANS64 P0, [R62+URZ+0xe0], R5 ;  /* 0x0000e0053e0085a7 */ /* 0x000f2400080010ff */
[----:B----4-:R-:W-:Y:S05]  /*b520*/  @!P0 BRA `(.L_x_152) ;  /* 0xfffffffc00f08947 */ /* 0x010fea000383ffff */
[----:B------:R-:W-:Y:S05]  /*b530*/  BRA `(.L_x_151) ;  /* 0xffffffe000687947 */ /* 0x000fea000383ffff */
        .weak           $__internal_0_$__cuda_sm10x_tcgen05_guardrail_trap_col_being_dealloced_not_returned_by_alloc
        .type           $__internal_0_$__cuda_sm10x_tcgen05_guardrail_trap_col_being_dealloced_not_returned_by_alloc,@function
        .size           $__internal_0_$__cuda_sm10x_tcgen05_guardrail_trap_col_being_dealloced_not_returned_by_alloc,($__internal_1_$__cuda_sm10x_tcgen05_guardrail_trap_phase_invalid_during_alloc - $__internal_0_$__cuda_sm10x_tcgen05_guardrail_trap_col_being_dealloced_not_returned_by_alloc)
$__internal_0_$__cuda_sm10x_tcgen05_guardrail_trap_col_being_dealloced_not_returned_by_alloc:
[----:B------:R-:W-:Y:S05]  /*b540*/  BPT.TRAP 0x1 ;  /* 0x000000040000795c */ /* 0x000fea0000300000 */
[----:B------:R-:W-:-:S04]  /*b550*/  HFMA2 R3, -RZ, RZ, 0, 0 ;  /* 0x00000000ff037431 */ /* 0x000fc800000001ff */
[----:B------:R-:W-:Y:S05]  /*b560*/  RET.REL.NODEC R2 `(_ZN7cutlass13device_kernelINS_4gemm6kernel13GemmUniversalIN4cute5tupleIJiiiiEEENS1_10collective13CollectiveMmaINS1_46MainloopSm100TmaUmmaWarpSpecializedBlockScaledILi14ELi2ELi2ENS5_IJNS4_1CILi2EEENSA_ILi4EEENSA_ILi1EEEEEEEENS5_IJNSA_ILi256EEENSA_ILi128EEESH_EEENS5_IJNS_12float_e2m1_tENS_13float_ue8m0_tEEEENS5_IJNS5_IJlSD_lEEENS4_6LayoutINS5_IJNS5_IJNS5_IJNSA_ILi32EEESC_EEEiEEESQ_NS5_IJSD_iEEEEEENS5_IJNS5_IJNS5_IJNSA_ILi16EEESC_EEEiEEENS5_IJNS5_IJNSA_ILi0EEESD_EEENSA_ILi512EEEEEENS5_IJSW_iEEEEEEEEEEESL_S13_NS4_8TiledMMAINS4_8MMA_AtomIJNS4_23SM100_MMA_MXF4_2x1SM_SSISJ_SJ_fSK_Li256ELi128ELi32ELNS4_4UMMA5MajorE0ELS18_0ELNS17_7ScaleInE0ELS19_0EEEEEENSN_INS5_IJSD_SD_SD_EEENS5_IJSW_SW_SW_EEEEENS5_IJNS4_10UnderscoreES1F_S1F_EEEEENS5_IJNS4_28SM100_TMA_2SM_LOAD_MULTICASTES1I_EEENS5_IJNS4_14ComposedLayoutINS4_7SwizzleILi2ELi4ELi3EEENS4_18smem_ptr_flag_bitsILi4EEENSN_INS5_IJNSA_ILi8EEESH_EEENS5_IJSH_SD_EEEEEEENSN_INS5_IJNS5_IJNS5_IJSP_SD_EEENS5_IJSO_SB_EEEEEESD_NS5_IJSB_SD_EEEEEENS5_IJNS5_IJNS5_IJSU_SY_EEESX_EEESW_NS5_IJSB_SY_EEEEEEEEEEEvNS4_8identityENS5_IJNS4_18SM100_TMA_2SM_LOADES1I_EEES24_vS25_EENS_8epilogue10collective18CollectiveEpilogueINS29_23Sm100TmaWarpSpecializedILi4ELi2ELi32ELb1ELb0EEEJNS5_IJSH_SH_SH_EEENS5_IJNSN_ISH_SD_EENSN_ISO_SD_EEEEENS_10bfloat16_tESM_S2I_SM_NS29_6fusion15FusionCallbacksIS2D_NS2J_17LinearCombinationIS2I_fS2I_fLNS_15FloatRoundStyleE2EEES2E_S2H_JEEENS4_5SM1004TMEM4LOAD26SM100_TMEM_LOAD_32dp32b32xENS4_13SM90_TMA_LOADENS1K_IS1M_NS1N_ILi16EEENSN_INS5_IJS1P_SO_EEENS5_IJSO_SD_EEEEEEENS4_39AutoVectorizingCopyWithAssumedAlignmentILi128EEENS4_14SM90_TMA_STOREES2Y_S30_S30_EEEvvEEEEvNT_6ParamsE) ;  /* 0xffffff4802a47950 */ /* 0x000fea0003c3ffff */
        .weak           $__internal_1_$__cuda_sm10x_tcgen05_guardrail_trap_phase_invalid_during_alloc
        .type           $__internal_1_$__cuda_sm10x_tcgen05_guardrail_trap_phase_invalid_during_alloc,@function
        .size           $__internal_1_$__cuda_sm10x_tcgen05_guardrail_trap_phase_invalid_during_alloc,($__internal_2_$__cuda_sm10x_tcgen05_guardrail_trap_unallocated_columns_being_dealloced - $__internal_1_$__cuda_sm10x_tcgen05_guardrail_trap_phase_invalid_during_alloc)
$__internal_1_$__cuda_sm10x_tcgen05_guardrail_trap_phase_invalid_during_alloc:
[----:B------:R-:W-:Y:S05]  /*b570*/  BPT.TRAP 0x1 ;  /* 0x000000040000795c */ /* 0x000fea0000300000 */
[----:B------:R-:W-:-:S04]  /*b580*/  MOV R5, 0x0 ;  /* 0x0000000000057802 */ /* 0x000fc80000000f00 */
[----:B------:R-:W-:Y:S05]  /*b590*/  RET.REL.NODEC R4 `(_ZN7cutlass13device_kernelINS_4gemm6kernel13GemmUniversalIN4cute5tupleIJiiiiEEENS1_10collective13CollectiveMmaINS1_46MainloopSm100TmaUmmaWarpSpecializedBlockScaledILi14ELi2ELi2ENS5_IJNS4_1CILi2EEENSA_ILi4EEENSA_ILi1EEEEEEEENS5_IJNSA_ILi256EEENSA_ILi128EEESH_EEENS5_IJNS_12float_e2m1_tENS_13float_ue8m0_tEEEENS5_IJNS5_IJlSD_lEEENS4_6LayoutINS5_IJNS5_IJNS5_IJNSA_ILi32EEESC_EEEiEEESQ_NS5_IJSD_iEEEEEENS5_IJNS5_IJNS5_IJNSA_ILi16EEESC_EEEiEEENS5_IJNS5_IJNSA_ILi0EEESD_EEENSA_ILi512EEEEEENS5_IJSW_iEEEEEEEEEEESL_S13_NS4_8TiledMMAINS4_8MMA_AtomIJNS4_23SM100_MMA_MXF4_2x1SM_SSISJ_SJ_fSK_Li256ELi128ELi32ELNS4_4UMMA5MajorE0ELS18_0ELNS17_7ScaleInE0ELS19_0EEEEEENSN_INS5_IJSD_SD_SD_EEENS5_IJSW_SW_SW_EEEEENS5_IJNS4_10UnderscoreES1F_S1F_EEEEENS5_IJNS4_28SM100_TMA_2SM_LOAD_MULTICASTES1I_EEENS5_IJNS4_14ComposedLayoutINS4_7SwizzleILi2ELi4ELi3EEENS4_18smem_ptr_flag_bitsILi4EEENSN_INS5_IJNSA_ILi8EEESH_EEENS5_IJSH_SD_EEEEEEENSN_INS5_IJNS5_IJNS5_IJSP_SD_EEENS5_IJSO_SB_EEEEEESD_NS5_IJSB_SD_EEEEEENS5_IJNS5_IJNS5_IJSU_SY_EEESX_EEESW_NS5_IJSB_SY_EEEEEEEEEEEvNS4_8identityENS5_IJNS4_18SM100_TMA_2SM_LOADES1I_EEES24_vS25_EENS_8epilogue10collective18CollectiveEpilogueINS29_23Sm100TmaWarpSpecializedILi4ELi2ELi32ELb1ELb0EEEJNS5_IJSH_SH_SH_EEENS5_IJNSN_ISH_SD_EENSN_ISO_SD_EEEEENS_10bfloat16_tESM_S2I_SM_NS29_6fusion15FusionCallbacksIS2D_NS2J_17LinearCombinationIS2I_fS2I_fLNS_15FloatRoundStyleE2EEES2E_S2H_JEEENS4_5SM1004TMEM4LOAD26SM100_TMEM_LOAD_32dp32b32xENS4_13SM90_TMA_LOADENS1K_IS1M_NS1N_ILi16EEENSN_INS5_IJS1P_SO_EEENS5_IJSO_SD_EEEEEEENS4_39AutoVectorizingCopyWithAssumedAlignmentILi128EEENS4_14SM90_TMA_STOREES2Y_S30_S30_EEEvvEEEEvNT_6ParamsE) ;  /* 0xffffff4804987950 */ /* 0x000fea0003c3ffff */
        .weak           $__internal_2_$__cuda_sm10x_tcgen05_guardrail_trap_unallocated_columns_being_dealloced
        .type           $__internal_2_$__cuda_sm10x_tcgen05_guardrail_trap_unallocated_columns_being_dealloced,@function
        .size           $__internal_2_$__cuda_sm10x_tcgen05_guardrail_trap_unallocated_columns_being_dealloced,(.L_x_226 - $__internal_2_$__cuda_sm10x_tcgen05_guardrail_trap_unallocated_columns_being_dealloced)
$__internal_2_$__cuda_sm10x_tcgen05_guardrail_trap_unallocated_columns_being_dealloced:
[----:B------:R-:W-:Y:S05]  /*b5a0*/  BPT.TRAP 0x1 ;  /* 0x000000040000795c */ /* 0x000fea0000300000 */
[----:B------:R-:W-:-:S04]  /*b5b0*/  HFMA2 R3, -RZ, RZ, 0, 0 ;  /* 0x00000000ff037431 */ /* 0x000fc800000001ff */
[----:B------:R-:W-:Y:S05]  /*b5c0*/  RET.REL.NODEC R2 `(_ZN7cutlass13device_kernelINS_4gemm6kernel13GemmUniversalIN4cute5tupleIJiiiiEEENS1_10collective13CollectiveMmaINS1_46MainloopSm100TmaUmmaWarpSpecializedBlockScaledILi14ELi2ELi2ENS5_IJNS4_1CILi2EEENSA_ILi4EEENSA_ILi1EEEEEEEENS5_IJNSA_ILi256EEENSA_ILi128EEESH_EEENS5_IJNS_12float_e2m1_tENS_13float_ue8m0_tEEEENS5_IJNS5_IJlSD_lEEENS4_6LayoutINS5_IJNS5_IJNS5_IJNSA_ILi32EEESC_EEEiEEESQ_NS5_IJSD_iEEEEEENS5_IJNS5_IJNS5_IJNSA_ILi16EEESC_EEEiEEENS5_IJNS5_IJNSA_ILi0EEESD_EEENSA_ILi512EEEEEENS5_IJSW_iEEEEEEEEEEESL_S13_NS4_8TiledMMAINS4_8MMA_AtomIJNS4_23SM100_MMA_MXF4_2x1SM_SSISJ_SJ_fSK_Li256ELi128ELi32ELNS4_4UMMA5MajorE0ELS18_0ELNS17_7ScaleInE0ELS19_0EEEEEENSN_INS5_IJSD_SD_SD_EEENS5_IJSW_SW_SW_EEEEENS5_IJNS4_10UnderscoreES1F_S1F_EEEEENS5_IJNS4_28SM100_TMA_2SM_LOAD_MULTICASTES1I_EEENS5_IJNS4_14ComposedLayoutINS4_7SwizzleILi2ELi4ELi3EEENS4_18smem_ptr_flag_bitsILi4EEENSN_INS5_IJNSA_ILi8EEESH_EEENS5_IJSH_SD_EEEEEEENSN_INS5_IJNS5_IJNS5_IJSP_SD_EEENS5_IJSO_SB_EEEEEESD_NS5_IJSB_SD_EEEEEENS5_IJNS5_IJNS5_IJSU_SY_EEESX_EEESW_NS5_IJSB_SY_EEEEEEEEEEEvNS4_8identityENS5_IJNS4_18SM100_TMA_2SM_LOADES1I_EEES24_vS25_EENS_8epilogue10collective18CollectiveEpilogueINS29_23Sm100TmaWarpSpecializedILi4ELi2ELi32ELb1ELb0EEEJNS5_IJSH_SH_SH_EEENS5_IJNSN_ISH_SD_EENSN_ISO_SD_EEEEENS_10bfloat16_tESM_S2I_SM_NS29_6fusion15FusionCallbacksIS2D_NS2J_17LinearCombinationIS2I_fS2I_fLNS_15FloatRoundStyleE2EEES2E_S2H_JEEENS4_5SM1004TMEM4LOAD26SM100_TMEM_LOAD_32dp32b32xENS4_13SM90_TMA_LOADENS1K_IS1M_NS1N_ILi16EEENSN_INS5_IJS1P_SO_EEENS5_IJSO_SD_EEEEEEENS4_39AutoVectorizingCopyWithAssumedAlignmentILi128EEENS4_14SM90_TMA_STOREES2Y_S30_S30_EEEvvEEEEvNT_6ParamsE) ;  /* 0xffffff48028c7950 */ /* 0x000fea0003c3ffff */
.L_x_225:
[----:B------:R-:W-:-:S00]  /*b5d0*/  BRA `(.L_x_225) ;  /* 0xfffffffc00fc7947 */ /* 0x000fc0000383ffff */
[----:B------:R-:W-:-:S00]  /*b5e0*/  NOP ;  /* 0x0000000000007918 */ /* 0x000fc00000000000 */
        /* <DEDUP_REMOVED lines=9> */
.L_x_226:


//--------------------- .nv.global.init           --------------------------
	.section	.nv.global.init,"aw",@progbits
.nv.global.init:
	.type		$str$29,@object
	.size		$str$29,($str$30 - $str$29)
$str$29:
        /*0000*/ 	.byte	0x28, 0x61, 0x64, 0x64, 0x72, 0x65, 0x73, 0x73, 0x20, 0x26, 0x20, 0x6d, 0x61, 0x73, 0x6b, 0x29
        /*0010*/ 	.byte	0x20, 0x3d, 0x3d, 0x20, 0x30, 0x00
	.type		$str$30,@object
	.size		$str$30,($str$26 - $str$30)
$str$30:
        /*0016*/ 	.byte	0x2f, 0x74, 0x6d, 0x70, 0x2f, 0x63, 0x75, 0x74, 0x6c, 0x61, 0x73, 0x73, 0x5f, 0x73, 0x77, 0x65
        /*0026*/ 	.byte	0x65, 0x70, 0x5f, 0x73, 0x72, 0x63, 0x2f, 0x69, 0x6e, 0x63, 0x6c, 0x75, 0x64, 0x65, 0x2f, 0x63
        /*0036*/ 	.byte	0x75, 0x74, 0x65, 0x2f, 0x70, 0x6f, 0x69, 0x6e, 0x74, 0x65, 0x72, 0x5f, 0x66, 0x6c, 0x61, 0x67
        /*0046*/ 	.byte	0x67, 0x65, 0x64, 0x2e, 0x68, 0x70, 0x70, 0x00
	.type		$str$26,@object
	.size		$str$26,($str$25 - $str$26)
$str$26:
        /*004e*/ 	.byte	0x2f, 0x74, 0x6d, 0x70, 0x2f, 0x63, 0x75, 0x74, 0x6c, 0x61, 0x73, 0x73, 0x5f, 0x73, 0x77, 0x65
        /*005e*/ 	.byte	0x65, 0x70, 0x5f, 0x73, 0x72, 0x63, 0x2f, 0x69, 0x6e, 0x63, 0x6c, 0x75, 0x64, 0x65, 0x2f, 0x63
        /*006e*/ 	.byte	0x75, 0x74, 0x65, 0x2f, 0x61, 0x74, 0x6f, 0x6d, 0x2f, 0x63, 0x6f, 0x70, 0x79, 0x5f, 0x74, 0x72
        /*007e*/ 	.byte	0x61, 0x69, 0x74, 0x73, 0x5f, 0x73, 0x6d, 0x31, 0x30, 0x30, 0x2e, 0x68, 0x70, 0x70, 0x00
	.type		$str$25,@object
	.size		$str$25,(__unnamed_1 - $str$25)
$str$25:
        /*008d*/ 	.byte	0x28, 0x28, 0x75, 0x69, 0x6e, 0x74, 0x33, 0x32, 0x5f, 0x74, 0x28, 0x74, 0x68, 0x72, 0x65, 0x61
        /*009d*/ 	.byte	0x64, 0x49, 0x64, 0x78, 0x2e, 0x78, 0x29, 0x20, 0x2f, 0x20, 0x33, 0x32, 0x29, 0x20, 0x25, 0x20
        /*00ad*/ 	.byte	0x34, 0x29, 0x20, 0x3d, 0x3d, 0x20, 0x28, 0x28, 0x28, 0x74, 0x6d, 0x65, 0x6d, 0x5f, 0x61, 0x64
        /*00bd*/ 	.byte	0x64, 0x72, 0x20, 0x3e, 0x3e, 0x20, 0x31, 0x36, 0x29, 0x20, 0x2f, 0x20, 0x33, 0x32, 0x29, 0x20
        /*00cd*/ 	.byte	0x25, 0x20, 0x34, 0x29, 0x00
	.type		__unnamed_1,@object
	.size		__unnamed_1,(__unnamed_2 - __unnamed_1)
__unnamed_1:
        /*00d2*/ 	.byte	0x61, 0x75, 0x74, 0x6f, 0x20, 0x63, 0x75, 0x74, 0x65, 0x3a, 0x3a, 0x61, 0x73, 0x5f, 0x70, 0x6f
        /* <DEDUP_REMOVED lines=24> */
        /*0262*/ 	.byte	0x34, 0x30, 0x39, 0x36, 0x3e, 0x3e, 0x3e, 0x3e, 0x5d, 0x00
	.type		__unnamed_2,@object
	.size		__unnamed_2,(.L_2 - __unnamed_2)
__unnamed_2:
        /* <DEDUP_REMOVED lines=42> */
        /*050c*/ 	.byte	0x3e, 0x3e, 0x5d, 0x00
.L_2:


//--------------------- .nv.shared._ZN7cutlass13device_kernelINS_4gemm6kernel13GemmUniversalIN4cute5tupleIJiiiiEEENS1_10collective13CollectiveMmaINS1_46MainloopSm100TmaUmmaWarpSpecializedBlockScaledILi14ELi2ELi2ENS5_IJNS4_1CILi2EEENSA_ILi4EEENSA_ILi1EEEEEEEENS5_IJNSA_ILi256EEENSA_ILi128EEESH_EEENS5_IJNS_12float_e2m1_tENS_13float_ue8m0_tEEEENS5_IJNS5_IJlSD_lEEENS4_6LayoutINS5_IJNS5_IJNS5_IJNSA_ILi32EEESC_EEEiEEESQ_NS5_IJSD_iEEEEEENS5_IJNS5_IJNS5_IJNSA_ILi16EEESC_EEEiEEENS5_IJNS5_IJNSA_ILi0EEESD_EEENSA_ILi512EEEEEENS5_IJSW_iEEEEEEEEEEESL_S13_NS4_8TiledMMAINS4_8MMA_AtomIJNS4_23SM100_MMA_MXF4_2x1SM_SSISJ_SJ_fSK_Li256ELi128ELi32ELNS4_4UMMA5MajorE0ELS18_0ELNS17_7ScaleInE0ELS19_0EEEEEENSN_INS5_IJSD_SD_SD_EEENS5_IJSW_SW_SW_EEEEENS5_IJNS4_10UnderscoreES1F_S1F_EEEEENS5_IJNS4_28SM100_TMA_2SM_LOAD_MULTICASTES1I_EEENS5_IJNS4_14ComposedLayoutINS4_7SwizzleILi2ELi4ELi3EEENS4_18smem_ptr_flag_bitsILi4EEENSN_INS5_IJNSA_ILi8EEESH_EEENS5_IJSH_SD_EEEEEEENSN_INS5_IJNS5_IJNS5_IJSP_SD_EEENS5_IJSO_SB_EEEEEESD_NS5_IJSB_SD_EEEEEENS5_IJNS5_IJNS5_IJSU_SY_EEESX_EEESW_NS5_IJSB_SY_EEEEEEEEEEEvNS4_8identityENS5_IJNS4_18SM100_TMA_2SM_LOADES1I_EEES24_vS25_EENS_8epilogue10collective18CollectiveEpilogueINS29_23Sm100TmaWarpSpecializedILi4ELi2ELi32ELb1ELb0EEEJNS5_IJSH_SH_SH_EEENS5_IJNSN_ISH_SD_EENSN_ISO_SD_EEEEENS_10bfloat16_tESM_S2I_SM_NS29_6fusion15FusionCallbacksIS2D_NS2J_17LinearCombinationIS2I_fS2I_fLNS_15FloatRoundStyleE2EEES2E_S2H_JEEENS4_5SM1004TMEM4LOAD26SM100_TMEM_LOAD_32dp32b32xENS4_13SM90_TMA_LOADENS1K_IS1M_NS1N_ILi16EEENSN_INS5_IJS1P_SO_EEENS5_IJSO_SD_EEEEEEENS4_39AutoVectorizingCopyWithAssumedAlignmentILi128EEENS4_14SM90_TMA_STOREES2Y_S30_S30_EEEvvEEEEvNT_6ParamsE --------------------------
	.section	.nv.shared._ZN7cutlass13device_kernelINS_4gemm6kernel13GemmUniversalIN4cute5tupleIJiiiiEEENS1_10collective13CollectiveMmaINS1_46MainloopSm100TmaUmmaWarpSpecializedBlockScaledILi14ELi2ELi2ENS5_IJNS4_1CILi2EEENSA_ILi4EEENSA_ILi1EEEEEEEENS5_IJNSA_ILi256EEENSA_ILi128EEESH_EEENS5_IJNS_12float_e2m1_tENS_13float_ue8m0_tEEEENS5_IJNS5_IJlSD_lEEENS4_6LayoutINS5_IJNS5_IJNS5_IJNSA_ILi32EEESC_EEEiEEESQ_NS5_IJSD_iEEEEEENS5_IJNS5_IJNS5_IJNSA_ILi16EEESC_EEEiEEENS5_IJNS5_IJNSA_ILi0EEESD_EEENSA_ILi512EEEEEENS5_IJSW_iEEEEEEEEEEESL_S13_NS4_8TiledMMAINS4_8MMA_AtomIJNS4_23SM100_MMA_MXF4_2x1SM_SSISJ_SJ_fSK_Li256ELi128ELi32ELNS4_4UMMA5MajorE0ELS18_0ELNS17_7ScaleInE0ELS19_0EEEEEENSN_INS5_IJSD_SD_SD_EEENS5_IJSW_SW_SW_EEEEENS5_IJNS4_10UnderscoreES1F_S1F_EEEEENS5_IJNS4_28SM100_TMA_2SM_LOAD_MULTICASTES1I_EEENS5_IJNS4_14ComposedLayoutINS4_7SwizzleILi2ELi4ELi3EEENS4_18smem_ptr_flag_bitsILi4EEENSN_INS5_IJNSA_ILi8EEESH_EEENS5_IJSH_SD_EEEEEEENSN_INS5_IJNS5_IJNS5_IJSP_SD_EEENS5_IJSO_SB_EEEEEESD_NS5_IJSB_SD_EEEEEENS5_IJNS5_IJNS5_IJSU_SY_EEESX_EEESW_NS5_IJSB_SY_EEEEEEEEEEEvNS4_8identityENS5_IJNS4_18SM100_TMA_2SM_LOADES1I_EEES24_vS25_EENS_8epilogue10collective18CollectiveEpilogueINS29_23Sm100TmaWarpSpecializedILi4ELi2ELi32ELb1ELb0EEEJNS5_IJSH_SH_SH_EEENS5_IJNSN_ISH_SD_EENSN_ISO_SD_EEEEENS_10bfloat16_tESM_S2I_SM_NS29_6fusion15FusionCallbacksIS2D_NS2J_17LinearCombinationIS2I_fS2I_fLNS_15FloatRoundStyleE2EEES2E_S2H_JEEENS4_5SM1004TMEM4LOAD26SM100_TMEM_LOAD_32dp32b32xENS4_13SM90_TMA_LOADENS1K_IS1M_NS1N_ILi16EEENSN_INS5_IJS1P_SO_EEENS5_IJSO_SD_EEEEEEENS4_39AutoVectorizingCopyWithAssumedAlignmentILi128EEENS4_14SM90_TMA_STOREES2Y_S30_S30_EEEvvEEEEvNT_6ParamsE,"aw",@nobits
	.sectionflags	@""
	.align	16
	.zero		1024


//--------------------- .nv.shared.reserved.0     --------------------------
	.section	.nv.shared.reserved.0,"aw",@nobits
	.weak		__nv_reservedSMEM_offset_0_alias
	.size		__nv_reservedSMEM_offset_0_alias, 0, 64
	.other		__nv_reservedSMEM_offset_0_alias,@"STO_CUDA_RESERVED_SHARED STV_DEFAULT"
__nv_reservedSMEM_offset_0_alias:
	.zero		0
.nv.shared.reserved.0:
	.zero		64
	.weak		__nv_reservedSMEM_tcgen05_partition
	.type		__nv_reservedSMEM_tcgen05_partition,@object
	.size		__nv_reservedSMEM_tcgen05_partition,(.L_0 - __nv_reservedSMEM_tcgen05_partition)
__nv_reservedSMEM_tcgen05_partition:
	.zero		32
.L_0:


//--------------------- .nv.global                --------------------------
	.section	.nv.global,"aw",@nobits
.nv.global:
	.type		_ZN40_INTERNAL_0e483258_4_k_cu_7653bd6c_358144cute1_E,@object
	.size		_ZN40_INTERNAL_0e483258_4_k_cu_7653bd6c_358144cute1_E,(_ZN40_INTERNAL_0e483258_4_k_cu_7653bd6c_358144cuda3std3__45__cpo6cbeginE - _ZN40_INTERNAL_0e483258_4_k_cu_7653bd6c_358144cute1_E)
_ZN40_INTERNAL_0e483258_4_k_cu_7653bd6c_358144cute1_E:
	.zero		1
	.type		_ZN40_INTERNAL_0e483258_4_k_cu_7653bd6c_358144cuda3std3__45__cpo6cbeginE,@object
	.size		_ZN40_INTERNAL_0e483258_4_k_cu_7653bd6c_358144cuda3std3__45__cpo6cbeginE,(_ZN40_INTERNAL_0e483258_4_k_cu_7653bd6c_358144cuda3std3__48in_placeE - _ZN40_INTERNAL_0e483258_4_k_cu_7653bd6c_358144cuda3std3__45__cpo6cbeginE)
_ZN40_INTERNAL_0e483258_4_k_cu_7653bd6c_358144cuda3std3__45__cpo6cbeginE:
	.zero		1
	.type		_ZN40_INTERNAL_0e483258_4_k_cu_7653bd6c_358144cuda3std3__48in_placeE,@object
	.size		_ZN40_INTERNAL_0e483258_4_k_cu_7653bd6c_358144cuda3std3__48in_placeE,(_ZN40_INTERNAL_0e483258_4_k_cu_7653bd6c_358144cuda3std6ranges3__45__cpo9iter_moveE - _ZN40_INTERNAL_0e483258_4_k_cu_7653bd6c_358144cuda3std3__48in_placeE)
_ZN40_INTERNAL_0e483258_4_k_cu_7653bd6c_358144cuda3std3__48in_placeE:
	.zero		1
	.type		_ZN40_INTERNAL_0e483258_4_k_cu_7653bd6c_358144cuda3std6ranges3__45__cpo9iter_moveE,@object
	.size		_ZN40_INTERNAL_0e483258_4_k_cu_7653bd6c_358144cuda3std6ranges3__45__cpo9iter_moveE,(_ZN40_INTERNAL_0e483258_4_k_cu_7653bd6c_358144cuda3std3__45__cpo5beginE - _ZN40_INTERNAL_0e483258_4_k_cu_7653bd6c_358144cuda3std6ranges3__45__cpo9iter_moveE)
_ZN40_INTERNAL_0e483258_4_k_cu_7653bd6c_358144cuda3std6ranges3__45__cpo9iter_moveE:
	.zero		1
	.type		_ZN40_INTERNAL_0e483258_4_k_cu_7653bd6c_358144cuda3std3__45__cpo5beginE,@object
	.size		_ZN40_INTERNAL_0e483258_4_k_cu_7653bd6c_358144cuda3std3__45__cpo5beginE,(_ZN40_INTERNAL_0e483258_4_k_cu_7653bd6c_358144cuda3std3__442_GLOBAL__N__0e483258_4_k_cu_7653bd6c_358146ignoreE - _ZN40_INTERNAL_0e483258_4_k_cu_7653bd6c_358144cuda3std3__45__cpo5beginE)
_ZN40_INTERNAL_0e483258_4_k_cu_7653bd6c_358144cuda3std3__45__cpo5beginE:
	.zero		1
	.type		_ZN40_INTERNAL_0e483258_4_k_cu_7653bd6c_358144cuda3std3__442_GLOBAL__N__0e483258_4_k_cu_7653bd6c_358146ignoreE,@object
	.size		_ZN40_INTERNAL_0e483258_4_k_cu_7653bd6c_358144cuda3std3__442_GLOBAL__N__0e483258_4_k_cu_7653bd6c_358146ignoreE,(_ZN40_INTERNAL_0e483258_4_k_cu_7653bd6c_358144cute7productE - _ZN40_INTERNAL_0e483258_4_k_cu_7653bd6c_358144cuda3std3__442_GLOBAL__N__0e483258_4_k_cu_7653bd6c_358146ignoreE)
_ZN40_INTERNAL_0e483258_4_k_cu_7653bd6c_358144cuda3std3__442_GLOBAL__N__0e483258_4_k_cu_7653bd6c_358146ignoreE:
	.zero		1
	.type		_ZN40_INTERNAL_0e483258_4_k_cu_7653bd6c_358144cute7productE,@object
	.size		_ZN40_INTERNAL_0e483258_4_k_cu_7653bd6c_358144cute7productE,(_ZN40_INTERNAL_0e483258_4_k_cu_7653bd6c_358144cuda3std3__45__cpo3endE - _ZN40_INTERNAL_0e483258_4_k_cu_7653bd6c_358144cute7productE)
_ZN40_INTERNAL_0e483258_4_k_cu_7653bd6c_358144cute7productE:
	.zero		1
	.type		_ZN40_INTERNAL_0e483258_4_k_cu_7653bd6c_358144cuda3std3__45__cpo3endE,@object
	.size		_ZN40_INTERNAL_0e483258_4_k_cu_7653bd6c_358144cuda3std3__45__cpo3endE,(_ZN40_INTERNAL_0e483258_4_k_cu_7653bd6c_358144cuda3std3__419piecewise_constructE - _ZN40_INTERNAL_0e483258_4_k_cu_7653bd6c_358144cuda3std3__45__cpo3endE)
_ZN40_INTERNAL_0e483258_4_k_cu_7653bd6c_358144cuda3std3__45__cpo3endE:
	.zero		1
	.type		_ZN40_INTERNAL_0e483258_4_k_cu_7653bd6c_358144cuda3std3__419piecewise_constructE,@object
	.size		_ZN40_INTERNAL_0e483258_4_k_cu_7653bd6c_358144cuda3std3__419piecewise_constructE,(_ZN40_INTERNAL_0e483258_4_k_cu_7653bd6c_358144cuda3std3__45__cpo4cendE - _ZN40_INTERNAL_0e483258_4_k_cu_7653bd6c_358144cuda3std3__419piecewise_constructE)
_ZN40_INTERNAL_0e483258_4_k_cu_7653bd6c_358144cuda3std3__419piecewise_constructE:
	.zero		1
	.type		_ZN40_INTERNAL_0e483258_4_k_cu_7653bd6c_358144cuda3std3__45__cpo4cendE,@object
	.size		_ZN40_INTERNAL_0e483258_4_k_cu_7653bd6c_358144cuda3std3__45__cpo4cendE,(_ZN40_INTERNAL_0e483258_4_k_cu_7653bd6c_358144cuda3std6ranges3__45__cpo4swapE - _ZN40_INTERNAL_0e483258_4_k_cu_7653bd6c_358144cuda3std3__45__cpo4cendE)
_ZN40_INTERNAL_0e483258_4_k_cu_7653bd6c_358144cuda3std3__45__cpo4cendE:
	.zero		1
	.type		_ZN40_INTERNAL_0e483258_4_k_cu_7653bd6c_358144cuda3std6ranges3__45__cpo4swapE,@object
	.size		_ZN40_INTERNAL_0e483258_4_k_cu_7653bd6c_358144cuda3std6ranges3__45__cpo4swapE,(.L_10 - _ZN40_INTERNAL_0e483258_4_k_cu_7653bd6c_358144cuda3std6ranges3__45__cpo4swapE)
_ZN40_INTERNAL_0e483258_4_k_cu_7653bd6c_358144cuda3std6ranges3__45__cpo4swapE:
	.zero		1
.L_10:


//--------------------- .nv.constant0._ZN7cutlass13device_kernelINS_4gemm6kernel13GemmUniversalIN4cute5tupleIJiiiiEEENS1_10collective13CollectiveMmaINS1_46MainloopSm100TmaUmmaWarpSpecializedBlockScaledILi14ELi2ELi2ENS5_IJNS4_1CILi2EEENSA_ILi4EEENSA_ILi1EEEEEEEENS5_IJNSA_ILi256EEENSA_ILi128EEESH_EEENS5_IJNS_12float_e2m1_tENS_13float_ue8m0_tEEEENS5_IJNS5_IJlSD_lEEENS4_6LayoutINS5_IJNS5_IJNS5_IJNSA_ILi32EEESC_EEEiEEESQ_NS5_IJSD_iEEEEEENS5_IJNS5_IJNS5_IJNSA_ILi16EEESC_EEEiEEENS5_IJNS5_IJNSA_ILi0EEESD_EEENSA_ILi512EEEEEENS5_IJSW_iEEEEEEEEEEESL_S13_NS4_8TiledMMAINS4_8MMA_AtomIJNS4_23SM100_MMA_MXF4_2x1SM_SSISJ_SJ_fSK_Li256ELi128ELi32ELNS4_4UMMA5MajorE0ELS18_0ELNS17_7ScaleInE0ELS19_0EEEEEENSN_INS5_IJSD_SD_SD_EEENS5_IJSW_SW_SW_EEEEENS5_IJNS4_10UnderscoreES1F_S1F_EEEEENS5_IJNS4_28SM100_TMA_2SM_LOAD_MULTICASTES1I_EEENS5_IJNS4_14ComposedLayoutINS4_7SwizzleILi2ELi4ELi3EEENS4_18smem_ptr_flag_bitsILi4EEENSN_INS5_IJNSA_ILi8EEESH_EEENS5_IJSH_SD_EEEEEEENSN_INS5_IJNS5_IJNS5_IJSP_SD_EEENS5_IJSO_SB_EEEEEESD_NS5_IJSB_SD_EEEEEENS5_IJNS5_IJNS5_IJSU_SY_EEESX_EEESW_NS5_IJSB_SY_EEEEEEEEEEEvNS4_8identityENS5_IJNS4_18SM100_TMA_2SM_LOADES1I_EEES24_vS25_EENS_8epilogue10collective18CollectiveEpilogueINS29_23Sm100TmaWarpSpecializedILi4ELi2ELi32ELb1ELb0EEEJNS5_IJSH_SH_SH_EEENS5_IJNSN_ISH_SD_EENSN_ISO_SD_EEEEENS_10bfloat16_tESM_S2I_SM_NS29_6fusion15FusionCallbacksIS2D_NS2J_17LinearCombinationIS2I_fS2I_fLNS_15FloatRoundStyleE2EEES2E_S2H_JEEENS4_5SM1004TMEM4LOAD26SM100_TMEM_LOAD_32dp32b32xENS4_13SM90_TMA_LOADENS1K_IS1M_NS1N_ILi16EEENSN_INS5_IJS1P_SO_EEENS5_IJSO_SD_EEEEEEENS4_39AutoVectorizingCopyWithAssumedAlignmentILi128EEENS4_14SM90_TMA_STOREES2Y_S30_S30_EEEvvEEEEvNT_6ParamsE --------------------------
	.section	.nv.constant0._ZN7cutlass13device_kernelINS_4gemm6kernel13GemmUniversalIN4cute5tupleIJiiiiEEENS1_10collective13CollectiveMmaINS1_46MainloopSm100TmaUmmaWarpSpecializedBlockScaledILi14ELi2ELi2ENS5_IJNS4_1CILi2EEENSA_ILi4EEENSA_ILi1EEEEEEEENS5_IJNSA_ILi256EEENSA_ILi128EEESH_EEENS5_IJNS_12float_e2m1_tENS_13float_ue8m0_tEEEENS5_IJNS5_IJlSD_lEEENS4_6LayoutINS5_IJNS5_IJNS5_IJNSA_ILi32EEESC_EEEiEEESQ_NS5_IJSD_iEEEEEENS5_IJNS5_IJNS5_IJNSA_ILi16EEESC_EEEiEEENS5_IJNS5_IJNSA_ILi0EEESD_EEENSA_ILi512EEEEEENS5_IJSW_iEEEEEEEEEEESL_S13_NS4_8TiledMMAINS4_8MMA_AtomIJNS4_23SM100_MMA_MXF4_2x1SM_SSISJ_SJ_fSK_Li256ELi128ELi32ELNS4_4UMMA5MajorE0ELS18_0ELNS17_7ScaleInE0ELS19_0EEEEEENSN_INS5_IJSD_SD_SD_EEENS5_IJSW_SW_SW_EEEEENS5_IJNS4_10UnderscoreES1F_S1F_EEEEENS5_IJNS4_28SM100_TMA_2SM_LOAD_MULTICASTES1I_EEENS5_IJNS4_14ComposedLayoutINS4_7SwizzleILi2ELi4ELi3EEENS4_18smem_ptr_flag_bitsILi4EEENSN_INS5_IJNSA_ILi8EEESH_EEENS5_IJSH_SD_EEEEEEENSN_INS5_IJNS5_IJNS5_IJSP_SD_EEENS5_IJSO_SB_EEEEEESD_NS5_IJSB_SD_EEEEEENS5_IJNS5_IJNS5_IJSU_SY_EEESX_EEESW_NS5_IJSB_SY_EEEEEEEEEEEvNS4_8identityENS5_IJNS4_18SM100_TMA_2SM_LOADES1I_EEES24_vS25_EENS_8epilogue10collective18CollectiveEpilogueINS29_23Sm100TmaWarpSpecializedILi4ELi2ELi32ELb1ELb0EEEJNS5_IJSH_SH_SH_EEENS5_IJNSN_ISH_SD_EENSN_ISO_SD_EEEEENS_10bfloat16_tESM_S2I_SM_NS29_6fusion15FusionCallbacksIS2D_NS2J_17LinearCombinationIS2I_fS2I_fLNS_15FloatRoundStyleE2EEES2E_S2H_JEEENS4_5SM1004TMEM4LOAD26SM100_TMEM_LOAD_32dp32b32xENS4_13SM90_TMA_LOADENS1K_IS1M_NS1N_ILi16EEENSN_INS5_IJS1P_SO_EEENS5_IJSO_SD_EEEEEEENS4_39AutoVectorizingCopyWithAssumedAlignmentILi128EEENS4_14SM90_TMA_STOREES2Y_S30_S30_EEEvvEEEEvNT_6ParamsE,"a",@progbits
	.sectionflags	@""
	.align	4
.nv.constant0._ZN7cutlass13device_kernelINS_4gemm6kernel13GemmUniversalIN4cute5tupleIJiiiiEEENS1_10collective13CollectiveMmaINS1_46MainloopSm100TmaUmmaWarpSpecializedBlockScaledILi14ELi2ELi2ENS5_IJNS4_1CILi2EEENSA_ILi4EEENSA_ILi1EEEEEEEENS5_IJNSA_ILi256EEENSA_ILi128EEESH_EEENS5_IJNS_12float_e2m1_tENS_13float_ue8m0_tEEEENS5_IJNS5_IJlSD_lEEENS4_6LayoutINS5_IJNS5_IJNS5_IJNSA_ILi32EEESC_EEEiEEESQ_NS5_IJSD_iEEEEEENS5_IJNS5_IJNS5_IJNSA_ILi16EEESC_EEEiEEENS5_IJNS5_IJNSA_ILi0EEESD_EEENSA_ILi512EEEEEENS5_IJSW_iEEEEEEEEEEESL_S13_NS4_8TiledMMAINS4_8MMA_AtomIJNS4_23SM100_MMA_MXF4_2x1SM_SSISJ_SJ_fSK_Li256ELi128ELi32ELNS4_4UMMA5MajorE0ELS18_0ELNS17_7ScaleInE0ELS19_0EEEEEENSN_INS5_IJSD_SD_SD_EEENS5_IJSW_SW_SW_EEEEENS5_IJNS4_10UnderscoreES1F_S1F_EEEEENS5_IJNS4_28SM100_TMA_2SM_LOAD_MULTICASTES1I_EEENS5_IJNS4_14ComposedLayoutINS4_7SwizzleILi2ELi4ELi3EEENS4_18smem_ptr_flag_bitsILi4EEENSN_INS5_IJNSA_ILi8EEESH_EEENS5_IJSH_SD_EEEEEEENSN_INS5_IJNS5_IJNS5_IJSP_SD_EEENS5_IJSO_SB_EEEEEESD_NS5_IJSB_SD_EEEEEENS5_IJNS5_IJNS5_IJSU_SY_EEESX_EEESW_NS5_IJSB_SY_EEEEEEEEEEEvNS4_8identityENS5_IJNS4_18SM100_TMA_2SM_LOADES1I_EEES24_vS25_EENS_8epilogue10collective18CollectiveEpilogueINS29_23Sm100TmaWarpSpecializedILi4ELi2ELi32ELb1ELb0EEEJNS5_IJSH_SH_SH_EEENS5_IJNSN_ISH_SD_EENSN_ISO_SD_EEEEENS_10bfloat16_tESM_S2I_SM_NS29_6fusion15FusionCallbacksIS2D_NS2J_17LinearCombinationIS2I_fS2I_fLNS_15FloatRoundStyleE2EEES2E_S2H_JEEENS4_5SM1004TMEM4LOAD26SM100_TMEM_LOAD_32dp32b32xENS4_13SM90_TMA_LOADENS1K_IS1M_NS1N_ILi16EEENSN_INS5_IJS1P_SO_EEENS5_IJSO_SD_EEEEEEENS4_39AutoVectorizingCopyWithAssumedAlignmentILi128EEENS4_14SM90_TMA_STOREES2Y_S30_S30_EEEvvEEEEvNT_6ParamsE:
	.zero		3968


//--------------------- SYMBOLS --------------------------

	.type		.nv.reservedSmem.offset0,@object
	.size		.nv.reservedSmem.offset0,0x4
	.type		.nv.reservedSmem.cap,@object
	.size		.nv.reservedSmem.cap,0x4
	.type		__assertfail,@function
